	.target	sm_100a

	.elftype	@"ET_EXEC"


//--------------------- .note.nv.tkinfo           --------------------------
	.section	.note.nv.tkinfo,"",@"SHT_NOTE"
	.sectionflags	@"SHF_NOTE_NV_TKINFO"
	.tkinfo
        /*0018*/ 	.word	0x00000081
        /*0030*/ 	.string	""
        /*0030*/ 	.string	"ptxas-blackwell"
        /*0030*/ 	.string	"Cuda compilation tools, release 12.9, V12.9.86"
        /*0030*/ 	.string	"Build cuda_12.9.r12.9/compiler.36037853_0"
        /*0030*/ 	.string	"-v  -suppress-debug-info  -lineinfo  -arch sm_100a "



//--------------------- .note.nv.cuver            --------------------------
	.section	.note.nv.cuver,"",@"SHT_NOTE"
	.sectionflags	@"SHF_NOTE_NV_CUVER"
        /*0018*/ 	.short	0x0001
        /*001a*/ 	.short	0x0064
        /*001c*/ 	.short	0x0001
        /*001e*/ 	.short	0x0000
        /*0020*/ 	.short	0x0001
        /*0022*/ 	.short	0x0000


//--------------------- .nv.info                  --------------------------
	.section	.nv.info,"",@"SHT_CUDA_INFO"
	.align	4


	//----- nvinfo : EIATTR_REGCOUNT
	.align		4
        /*0000*/ 	.byte	0x04, 0x2f
        /*0002*/ 	.short	(.L_4 - .L_3)
	.align		4
.L_3:
        /*0004*/ 	.word	index@(gluon_tcgen05)
        /*0008*/ 	.word	0x00000019


	//----- nvinfo : EIATTR_FRAME_SIZE
	.align		4
.L_4:
        /*000c*/ 	.byte	0x04, 0x11
        /*000e*/ 	.short	(.L_6 - .L_5)
	.align		4
.L_5:
        /*0010*/ 	.word	index@($__internal_2_$__cuda_sm10x_tcgen05_guardrail_trap_unallocated_columns_being_dealloced)
        /*0014*/ 	.word	0x00000000


	//----- nvinfo : EIATTR_FRAME_SIZE
	.align		4
.L_6:
        /*0018*/ 	.byte	0x04, 0x11
        /*001a*/ 	.short	(.L_8 - .L_7)
	.align		4
.L_7:
        /*001c*/ 	.word	index@($__internal_1_$__cuda_sm10x_tcgen05_guardrail_trap_phase_invalid_during_alloc)
        /*0020*/ 	.word	0x00000000


	//----- nvinfo : EIATTR_FRAME_SIZE
	.align		4
.L_8:
        /*0024*/ 	.byte	0x04, 0x11
        /*0026*/ 	.short	(.L_10 - .L_9)
	.align		4
.L_9:
        /*0028*/ 	.word	index@($__internal_0_$__cuda_sm10x_tcgen05_guardrail_trap_col_being_dealloced_not_returned_by_alloc)
        /*002c*/ 	.word	0x00000000


	//----- nvinfo : EIATTR_FRAME_SIZE
	.align		4
.L_10:
        /*0030*/ 	.byte	0x04, 0x11
        /*0032*/ 	.short	(.L_12 - .L_11)
	.align		4
.L_11:
        /*0034*/ 	.word	index@(gluon_tcgen05)
        /*0038*/ 	.word	0x00000000


	//----- nvinfo : EIATTR_MIN_STACK_SIZE
	.align		4
.L_12:
        /*003c*/ 	.byte	0x04, 0x12
        /*003e*/ 	.short	(.L_14 - .L_13)
	.align		4
.L_13:
        /*0040*/ 	.word	index@(gluon_tcgen05)
        /*0044*/ 	.word	0x00000000
.L_14:


//--------------------- .nv.info.gluon_tcgen05    --------------------------
	.section	.nv.info.gluon_tcgen05,"",@"SHT_CUDA_INFO"
	.sectionflags	@""
	.align	4


	//----- nvinfo : EIATTR_CUDA_API_VERSION
	.align		4
        /*0000*/ 	.byte	0x04, 0x37
        /*0002*/ 	.short	(.L_16 - .L_15)
.L_15:
        /*0004*/ 	.word	0x00000081


	//----- nvinfo : EIATTR_KPARAM_INFO
	.align		4
.L_16:
        /*0008*/ 	.byte	0x04, 0x17
        /*000a*/ 	.short	(.L_18 - .L_17)
.L_17:
        /*000c*/ 	.word	0x00000000
        /*0010*/ 	.short	0x000a
        /*0012*/ 	.short	0x0048
        /*0014*/ 	.byte	0x00, 0xf4, 0x21, 0x00


	//----- nvinfo : EIATTR_KPARAM_INFO
	.align		4
.L_18:
        /*0018*/ 	.byte	0x04, 0x17
        /*001a*/ 	.short	(.L_20 - .L_19)
.L_19:
        /*001c*/ 	.word	0x00000000
        /*0020*/ 	.short	0x0009
        /*0022*/ 	.short	0x0040
        /*0024*/ 	.byte	0x00, 0xf4, 0x21, 0x00


	//----- nvinfo : EIATTR_KPARAM_INFO
	.align		4
.L_20:
        /*0028*/ 	.byte	0x04, 0x17
        /*002a*/ 	.short	(.L_22 - .L_21)
.L_21:
        /*002c*/ 	.word	0x00000000
        /*0030*/ 	.short	0x0008
        /*0032*/ 	.short	0x0038
        /*0034*/ 	.byte	0x00, 0xf0, 0x21, 0x00


	//----- nvinfo : EIATTR_KPARAM_INFO
	.align		4
.L_22:
        /*0038*/ 	.byte	0x04, 0x17
        /*003a*/ 	.short	(.L_24 - .L_23)
.L_23:
        /*003c*/ 	.word	0x00000000
        /*0040*/ 	.short	0x0007
        /*0042*/ 	.short	0x0030
        /*0044*/ 	.byte	0x00, 0xf0, 0x21, 0x00


	//----- nvinfo : EIATTR_KPARAM_INFO
	.align		4
.L_24:
        /*0048*/ 	.byte	0x04, 0x17
        /*004a*/ 	.short	(.L_26 - .L_25)
.L_25:
        /*004c*/ 	.word	0x00000000
        /*0050*/ 	.short	0x0006
        /*0052*/ 	.short	0x0028
        /*0054*/ 	.byte	0x00, 0xf0, 0x21, 0x00


	//----- nvinfo : EIATTR_KPARAM_INFO
	.align		4
.L_26:
        /*0058*/ 	.byte	0x04, 0x17
        /*005a*/ 	.short	(.L_28 - .L_27)
.L_27:
        /*005c*/ 	.word	0x00000000
        /*0060*/ 	.short	0x0005
        /*0062*/ 	.short	0x0020
        /*0064*/ 	.byte	0x00, 0xf0, 0x11, 0x00


	//----- nvinfo : EIATTR_KPARAM_INFO
	.align		4
.L_28:
        /*0068*/ 	.byte	0x04, 0x17
        /*006a*/ 	.short	(.L_30 - .L_29)
.L_29:
        /*006c*/ 	.word	0x00000000
        /*0070*/ 	.short	0x0004
        /*0072*/ 	.short	0x001c
        /*0074*/ 	.byte	0x00, 0xf0, 0x11, 0x00


	//----- nvinfo : EIATTR_KPARAM_INFO
	.align		4
.L_30:
        /*0078*/ 	.byte	0x04, 0x17
        /*007a*/ 	.short	(.L_32 - .L_31)
.L_31:
        /*007c*/ 	.word	0x00000000
        /*0080*/ 	.short	0x0003
        /*0082*/ 	.short	0x0018
        /*0084*/ 	.byte	0x00, 0xf0, 0x11, 0x00


	//----- nvinfo : EIATTR_KPARAM_INFO
	.align		4
.L_32:
        /*0088*/ 	.byte	0x04, 0x17
        /*008a*/ 	.short	(.L_34 - .L_33)
.L_33:
        /*008c*/ 	.word	0x00000000
        /*0090*/ 	.short	0x0002
        /*0092*/ 	.short	0x0010
        /*0094*/ 	.byte	0x00, 0xf4, 0x21, 0x00


	//----- nvinfo : EIATTR_KPARAM_INFO
	.align		4
.L_34:
        /*0098*/ 	.byte	0x04, 0x17
        /*009a*/ 	.short	(.L_36 - .L_35)
.L_35:
        /*009c*/ 	.word	0x00000000
        /*00a0*/ 	.short	0x0001
        /*00a2*/ 	.short	0x0008
        /*00a4*/ 	.byte	0x00, 0xf4, 0x21, 0x00


	//----- nvinfo : EIATTR_KPARAM_INFO
	.align		4
.L_36:
        /*00a8*/ 	.byte	0x04, 0x17
        /*00aa*/ 	.short	(.L_38 - .L_37)
.L_37:
        /*00ac*/ 	.word	0x00000000
        /*00b0*/ 	.short	0x0000
        /*00b2*/ 	.short	0x0000
        /*00b4*/ 	.byte	0x00, 0xf4, 0x21, 0x00


	//----- nvinfo : EIATTR_AT_ENTRY_FRAGMENTS
	.align		4
.L_38:
        /*00b8*/ 	.byte	0x04, 0x4f
        /*00ba*/ 	.short	(.L_40 - .L_39)


	//   ....[0]....
.L_39:
        /*00bc*/ 	.word	0x00000004


	//----- nvinfo : EIATTR_RESERVED_SMEM_USED
	.align		4
.L_40:
        /*00c0*/ 	.byte	0x01, 0x41
	.zero		2


	//----- nvinfo : EIATTR_SPARSE_MMA_MASK
	.align		4
        /*00c4*/ 	.byte	0x03, 0x50
        /*00c6*/ 	.short	0x0000


	//----- nvinfo : EIATTR_TCGEN05_1CTA_USED
	.align		4
        /*00c8*/ 	.byte	0x01, 0x51
	.zero		2


	//----- nvinfo : EIATTR_MAXREG_COUNT
	.align		4
        /*00cc*/ 	.byte	0x03, 0x1b
        /*00ce*/ 	.short	0x00ff


	//----- nvinfo : EIATTR_NUM_BARRIERS
	.align		4
        /*00d0*/ 	.byte	0x02, 0x4c
        /*00d2*/ 	.byte	0x01
	.zero		1


	//----- nvinfo : EIATTR_INT_WARP_WIDE_INSTR_OFFSETS
	.align		4
        /*00d4*/ 	.byte	0x04, 0x31
        /*00d6*/ 	.short	(.L_42 - .L_41)


	//   ....[0]....
.L_41:
        /*00d8*/ 	.word	0x00001770


	//   ....[1]....
        /*00dc*/ 	.word	0x00001790


	//   ....[2]....
        /*00e0*/ 	.word	0x00001820


	//   ....[3]....
        /*00e4*/ 	.word	0x000019d0


	//   ....[4]....
        /*00e8*/ 	.word	0x000019e0


	//   ....[5]....
        /*00ec*/ 	.word	0x000019f0


	//   ....[6]....
        /*00f0*/ 	.word	0x00001a00


	//   ....[7]....
        /*00f4*/ 	.word	0x00001d20


	//   ....[8]....
        /*00f8*/ 	.word	0x00001d30


	//   ....[9]....
        /*00fc*/ 	.word	0x00001ea0


	//   ....[10]....
        /*0100*/ 	.word	0x00001ef0


	//   ....[11]....
        /*0104*/ 	.word	0x00001f00


	//   ....[12]....
        /*0108*/ 	.word	0x00001f30


	//   ....[13]....
        /*010c*/ 	.word	0x00002220


	//   ....[14]....
        /*0110*/ 	.word	0x00002230


	//   ....[15]....
        /*0114*/ 	.word	0x00002550


	//   ....[16]....
        /*0118*/ 	.word	0x00002560


	//   ....[17]....
        /*011c*/ 	.word	0x00002820


	//   ....[18]....
        /*0120*/ 	.word	0x00002870


	//----- nvinfo : EIATTR_COOP_GROUP_MASK_REGIDS
	.align		4
.L_42:
        /*0124*/ 	.byte	0x04, 0x29
        /*0126*/ 	.short	(.L_44 - .L_43)


	//   ....[0]....
.L_43:
        /*0128*/ 	.word	0xffffffff


	//   ....[1]....
        /*012c*/ 	.word	0xffffffff


	//   ....[2]....
        /*0130*/ 	.word	0xffffffff


	//   ....[3]....
        /*0134*/ 	.word	0xffffffff


	//   ....[4]....
        /*0138*/ 	.word	0xffffffff


	//   ....[5]....
        /*013c*/ 	.word	0xffffffff


	//   ....[6]....
        /*0140*/ 	.word	0xffffffff


	//   ....[7]....
        /*0144*/ 	.word	0xffffffff


	//   ....[8]....
        /*0148*/ 	.word	0xffffffff


	//   ....[9]....
        /*014c*/ 	.word	0xffffffff


	//----- nvinfo : EIATTR_COOP_GROUP_INSTR_OFFSETS
	.align		4
.L_44:
        /*0150*/ 	.byte	0x04, 0x28
        /*0152*/ 	.short	(.L_46 - .L_45)


	//   ....[0]....
.L_45:
        /*0154*/ 	.word	0x00000050


	//   ....[1]....
        /*0158*/ 	.word	0x00000310


	//   ....[2]....
        /*015c*/ 	.word	0x00000500


	//   ....[3]....
        /*0160*/ 	.word	0x000009a0


	//   ....[4]....
        /*0164*/ 	.word	0x00000ae0


	//   ....[5]....
        /*0168*/ 	.word	0x00000fe0


	//   ....[6]....
        /*016c*/ 	.word	0x00001120


	//   ....[7]....
        /*0170*/ 	.word	0x00001610


	//   ....[8]....
        /*0174*/ 	.word	0x000026b0


	//   ....[9]....
        /*0178*/ 	.word	0x00002920


	//----- nvinfo : EIATTR_VRC_CTA_INIT_COUNT
	.align		4
.L_46:
        /*017c*/ 	.byte	0x02, 0x4a
        /*017e*/ 	.byte	0x80
	.zero		1


	//----- nvinfo : EIATTR_MBARRIER_INSTR_OFFSETS
	.align		4
        /*0180*/ 	.byte	0x04, 0x39
        /*0182*/ 	.short	(.L_48 - .L_47)


	//   ....[0]....
.L_47:
        /*0184*/ 	.word	0x00001840
        /*0188*/ 	.word	0x000000ff
        /*018c*/ 	.word	0x00008000
        /*0190*/ 	.short	0x0100
        /*0192*/ 	.byte	0x08
	.zero		1


	//   ....[1]....
        /*0194*/ 	.word	0x00001850
        /*0198*/ 	.word	0x000000ff
        /*019c*/ 	.word	0x00008010
        /*01a0*/ 	.short	0x0100
        /*01a2*/ 	.byte	0x08
	.zero		1


	//   ....[2]....
        /*01a4*/ 	.word	0x00001900
        /*01a8*/ 	.word	0x000000ff
        /*01ac*/ 	.word	0x00008008
        /*01b0*/ 	.short	0x0100
        /*01b2*/ 	.byte	0x08
	.zero		1


	//   ....[3]....
        /*01b4*/ 	.word	0x00001910
        /*01b8*/ 	.word	0x000000ff
        /*01bc*/ 	.word	0x00008018
        /*01c0*/ 	.short	0x0100
        /*01c2*/ 	.byte	0x08
	.zero		1


	//   ....[4]....
        /*01c4*/ 	.word	0x00001ae0
        /*01c8*/ 	.word	0x000000ff
        /*01cc*/ 	.word	0x00008000
        /*01d0*/ 	.short	0x010a
        /*01d2*/ 	.byte	0x08
	.zero		1


	//   ....[5]....
        /*01d4*/ 	.word	0x00001d80
        /*01d8*/ 	.word	0x000000ff
        /*01dc*/ 	.word	0x00008010
        /*01e0*/ 	.short	0x010a
        /*01e2*/ 	.byte	0x08
	.zero		1


	//   ....[6]....
        /*01e4*/ 	.word	0x00001fa0
        /*01e8*/ 	.word	0x000000ff
        /*01ec*/ 	.word	0x00008000
        /*01f0*/ 	.short	0x010a
        /*01f2*/ 	.byte	0x1c
	.zero		1


	//   ....[7]....
        /*01f4*/ 	.word	0x00002270
        /*01f8*/ 	.word	0x000000ff
        /*01fc*/ 	.word	0x00008010
        /*0200*/ 	.short	0x010a
        /*0202*/ 	.byte	0x1c
	.zero		1


	//   ....[8]....
        /*0204*/ 	.word	0x00002340
        /*0208*/ 	.word	0x000000ff
        /*020c*/ 	.word	0x00008000
        /*0210*/ 	.short	0x0108
        /*0212*/ 	.byte	0x08
	.zero		1


	//   ....[9]....
        /*0214*/ 	.word	0x00002350
        /*0218*/ 	.word	0x000000ff
        /*021c*/ 	.word	0x00008010
        /*0220*/ 	.short	0x0108
        /*0222*/ 	.byte	0x08
	.zero		1


	//   ....[10]....
        /*0224*/ 	.word	0x000023a0
        /*0228*/ 	.word	0x000000ff
        /*022c*/ 	.word	0x00008008
        /*0230*/ 	.short	0x0108
        /*0232*/ 	.byte	0x08
	.zero		1


	//   ....[11]....
        /*0234*/ 	.word	0x000023b0
        /*0238*/ 	.word	0x000000ff
        /*023c*/ 	.word	0x00008018
        /*0240*/ 	.short	0x0108
        /*0242*/ 	.byte	0x08
	.zero		1


	//   ....[12]....
        /*0244*/ 	.word	0x00002940
        /*0248*/ 	.word	0x000000ff
        /*024c*/ 	.word	0x00008000
        /*0250*/ 	.short	0x010a
        /*0252*/ 	.byte	0x08
	.zero		1


	//   ....[13]....
        /*0254*/ 	.word	0x00002970
        /*0258*/ 	.word	0x000000ff
        /*025c*/ 	.word	0x00008010
        /*0260*/ 	.short	0x010a
        /*0262*/ 	.byte	0x08
	.zero		1


	//   ....[14]....
        /*0264*/ 	.word	0x000029a0
        /*0268*/ 	.word	0x000000ff
        /*026c*/ 	.word	0x00008000
        /*0270*/ 	.short	0x010a
        /*0272*/ 	.byte	0x1c
	.zero		1


	//   ....[15]....
        /*0274*/ 	.word	0x000029d0
        /*0278*/ 	.word	0x000000ff
        /*027c*/ 	.word	0x00008010
        /*0280*/ 	.short	0x010a
        /*0282*/ 	.byte	0x1c
	.zero		1


	//----- nvinfo : EIATTR_NUM_MBARRIERS
	.align		4
.L_48:
        /*0284*/ 	.byte	0x03, 0x38
        /*0286*/ 	.short	0x0004


	//----- nvinfo : EIATTR_EXIT_INSTR_OFFSETS
	.align		4
        /*0288*/ 	.byte	0x04, 0x1c
        /*028a*/ 	.short	(.L_50 - .L_49)


	//   ....[0]....
.L_49:
        /*028c*/ 	.word	0x00002930


	//----- nvinfo : EIATTR_REQNTID
	.align		4
.L_50:
        /*0290*/ 	.byte	0x04, 0x10
        /*0292*/ 	.short	(.L_52 - .L_51)
.L_51:
        /*0294*/ 	.word	0x00000100
        /*0298*/ 	.word	0x00000001
        /*029c*/ 	.word	0x00000001


	//----- nvinfo : EIATTR_CRS_STACK_SIZE
	.align		4
.L_52:
        /*02a0*/ 	.byte	0x04, 0x1e
        /*02a2*/ 	.short	(.L_54 - .L_53)
.L_53:
        /*02a4*/ 	.word	0x00000000


	//----- nvinfo : EIATTR_CBANK_PARAM_SIZE
	.align		4
.L_54:
        /*02a8*/ 	.byte	0x03, 0x19
        /*02aa*/ 	.short	0x0050


	//----- nvinfo : EIATTR_PARAM_CBANK
	.align		4
        /*02ac*/ 	.byte	0x04, 0x0a
        /*02ae*/ 	.short	(.L_56 - .L_55)
	.align		4
.L_55:
        /*02b0*/ 	.word	index@(.nv.constant0.gluon_tcgen05)
        /*02b4*/ 	.short	0x0380
        /*02b6*/ 	.short	0x0050


	//----- nvinfo : EIATTR_SW_WAR
	.align		4
.L_56:
        /*02b8*/ 	.byte	0x04, 0x36
        /*02ba*/ 	.short	(.L_58 - .L_57)
.L_57:
        /*02bc*/ 	.word	0x00000008
.L_58:


//--------------------- .nv.compat                --------------------------
	.section	.nv.compat,"",@"SHT_CUDA_COMPAT_INFO"
	.align	4
        /*0000*/ 	.byte	0x02, 0x02, 0x02, 0x00, 0x02, 0x05, 0x05, 0x00, 0x02, 0x03, 0x03, 0x00, 0x02, 0x06, 0x01, 0x00


//--------------------- .nv.callgraph             --------------------------
	.section	.nv.callgraph,"",@"SHT_CUDA_CALLGRAPH"
	.align	4
	.sectionentsize	8
	.align		4
        /*0000*/ 	.word	0x00000000
	.align		4
        /*0004*/ 	.word	0xffffffff
	.align		4
        /*0008*/ 	.word	0x00000000
	.align		4
        /*000c*/ 	.word	0xfffffffe
	.align		4
        /*0010*/ 	.word	0x00000000
	.align		4
        /*0014*/ 	.word	0xfffffffd
	.align		4
        /*0018*/ 	.word	0x00000000
	.align		4
        /*001c*/ 	.word	0xfffffffc


//--------------------- .text.gluon_tcgen05       --------------------------
	.section	.text.gluon_tcgen05,"ax",@progbits
	.align	128
        .global         gluon_tcgen05
        .type           gluon_tcgen05,@function
        .size           gluon_tcgen05,(.L_x_77 - gluon_tcgen05)
        .other          gluon_tcgen05,@"STO_CUDA_ENTRY STV_DEFAULT"
gluon_tcgen05:
.text.gluon_tcgen05:
[----:B------:R-:W1:Y:S01]  /*0000*/  LDC R1, c[0x0][0x37c] ;  /* 0x0000df00ff017b82 */ /* 0x000e620000000800 */
[----:B------:R-:W2:Y:S02]  /*0010*/  S2R R0, SR_TID.X ;  /* 0x0000000000007919 */ /* 0x000ea40000002100 */
[----:B--2---:R-:W-:-:S13]  /*0020*/  ISETP.GE.U32.AND P2, PT, R0, 0x20, PT ;  /* 0x000000200000780c */ /* 0x004fda0003f46070 */
[----:B------:R-:W-:Y:S05]  /*0030*/  @P2 BRA `(.L_x_0) ;  /* 0x0000000000b82947 */ /* 0x000fea0003800000 */
[----:B------:R-:W2:Y:S01]  /*0040*/  S2UR UR6, SR_CgaCtaId ;  /* 0x00000000000679c3 */ /* 0x000ea20000008800 */
[----:B------:R-:W-:Y:S01]  /*0050*/  NOP ;  /* 0x0000000000007918 */ /* 0x000fe20000000000 */
[----:B------:R-:W-:Y:S02]  /*0060*/  UMOV UR4, 0x40 ;  /* 0x0000004000047882 */ /* 0x000fe40000000000 */
[----:B--2---:R-:W-:-:S09]  /*0070*/  ULEA UR4, UR6, UR4, 0x18 ;  /* 0x0000000406047291 */ /* 0x004fd2000f8ec0ff */
[----:B------:R-:W2:Y:S01]  /*0080*/  LDS.U8 R2, [UR4] ;  /* 0x00000004ff027984 */ /* 0x000ea20008000000 */
[----:B------:R-:W-:Y:S02]  /*0090*/  UMOV UR4, 0x400 ;  /* 0x0000040000047882 */ /* 0x000fe40000000000 */
[----:B------:R-:W-:Y:S01]  /*00a0*/  ULEA UR4, UR6, UR4, 0x18 ;  /* 0x0000000406047291 */ /* 0x000fe2000f8ec0ff */
[----:B--2---:R-:W-:-:S13]  /*00b0*/  ISETP.NE.AND P0, PT, R2, RZ, PT ;  /* 0x000000ff0200720c */ /* 0x004fda0003f05270 */
[----:B------:R-:W-:Y:S05]  /*00c0*/  @P0 BRA `(.L_x_1) ;  /* 0x00000000007c0947 */ /* 0x000fea0003800000 */
[----:B------:R-:W-:-:S13]  /*00d0*/  ELECT P0, URZ, PT ;  /* 0x0000000000ff782f */ /* 0x000fda0003800000 */
[----:B------:R-:W-:Y:S05]  /*00e0*/  @!P0 BRA `(.L_x_2) ;  /* 0x0000000000848947 */ /* 0x000fea0003800000 */
[----:B------:R-:W-:Y:S01]  /*00f0*/  UMOV UR5, 0x2 ;  /* 0x0000000200057882 */ /* 0x000fe20000000000 */
[----:B------:R-:W-:Y:S02]  /*0100*/  IMAD.MOV.U32 R5, RZ, RZ, 0x1 ;  /* 0x00000001ff057424 */ /* 0x000fe400078e00ff */
[----:B------:R-:W-:Y:S02]  /*0110*/  IMAD.MOV.U32 R3, RZ, RZ, 0x3 ;  /* 0x00000003ff037424 */ /* 0x000fe400078e00ff */
[----:B------:R-:W-:Y:S04]  /*0120*/  DEPBAR.LE SB2, 0x36 ;  /* 0x0000ad800000791a */ /* 0x000fe80000000000 */
[----:B------:R-:W2:Y:S02]  /*0130*/  UTCATOMSWS.FIND_AND_SET.ALIGN UP0, UR5, UR5 ;  /* 0x00000005000575e3 */ /* 0x000ea40008000800 */
[----:B--2---:R-:W-:-:S04]  /*0140*/  PLOP3.LUT P0, PT, PT, PT, UP0, 0x80, 0x8 ;  /* 0x000000000008781c */ /* 0x004fc80003f0f008 */
[----:B------:R-:W-:-:S04]  /*0150*/  SEL R2, RZ, 0xffffffff, !P0 ;  /* 0xffffffffff027807 */ /* 0x000fc80004000000 */
[----:B------:R-:W-:Y:S01]  /*0160*/  ISETP.NE.AND P0, PT, R2, RZ, PT ;  /* 0x000000ff0200720c */ /* 0x000fe20003f05270 */
[----:B------:R-:W-:-:S12]  /*0170*/  IMAD.U32 R2, RZ, RZ, UR5 ;  /* 0x00000005ff027e24 */ /* 0x000fd8000f8e00ff */
[----:B------:R-:W-:Y:S05]  /*0180*/  @P0 BRA `(.L_x_3) ;  /* 0x0000000000240947 */ /* 0x000fea0003800000 */
.L_x_4:
[----:B------:R-:W-:Y:S05]  /*0190*/  NANOSLEEP 0x64 ;  /* 0x000000640000795d */ /* 0x000fea0003800000 */
[----:B------:R-:W-:-:S05]  /*01a0*/  UMOV UR5, 0x2 ;  /* 0x0000000200057882 */ /* 0x000fca0000000000 */
[----:B------:R-:W-:Y:S04]  /*01b0*/  DEPBAR.LE SB2, 0x36 ;  /* 0x0000ad800000791a */ /* 0x000fe80000000000 */
[----:B------:R-:W2:Y:S02]  /*01c0*/  UTCATOMSWS.FIND_AND_SET.ALIGN UP0, UR5, UR5 ;  /* 0x00000005000575e3 */ /* 0x000ea40008000800 */
[----:B--2---:R-:W-:-:S04]  /*01d0*/  PLOP3.LUT P0, PT, PT, PT, UP0, 0x80, 0x8 ;  /* 0x000000000008781c */ /* 0x004fc80003f0f008 */
[----:B------:R-:W-:-:S04]  /*01e0*/  SEL R2, RZ, 0xffffffff, !P0 ;  /* 0xffffffffff027807 */ /* 0x000fc80004000000 */
[----:B------:R-:W-:Y:S01]  /*01f0*/  ISETP.NE.AND P0, PT, R2, RZ, PT ;  /* 0x000000ff0200720c */ /* 0x000fe20003f05270 */
[----:B------:R-:W-:-:S12]  /*0200*/  IMAD.U32 R2, RZ, RZ, UR5 ;  /* 0x00000005ff027e24 */ /* 0x000fd8000f8e00ff */
[----:B------:R-:W-:Y:S05]  /*0210*/  @!P0 BRA `(.L_x_4) ;  /* 0xfffffffc00dc8947 */ /* 0x000fea000383ffff */
.L_x_3:
[C---:B------:R-:W-:Y:S01]  /*0220*/  VIADD R4, R2.reuse, 0x10 ;  /* 0x0000001002047836 */ /* 0x040fe20000000000 */
[----:B------:R-:W-:Y:S01]  /*0230*/  UMOV UR5, 0x50 ;  /* 0x0000005000057882 */ /* 0x000fe20000000000 */
[----:B------:R-:W-:Y:S01]  /*0240*/  SHF.L.U32 R3, R3, R2, RZ ;  /* 0x0000000203037219 */ /* 0x000fe200000006ff */
[----:B------:R-:W-:Y:S01]  /*0250*/  ULEA UR5, UR6, UR5, 0x18 ;  /* 0x0000000506057291 */ /* 0x000fe2000f8ec0ff */
[----:B------:R-:W-:Y:S01]  /*0260*/  IMAD.SHL.U32 R2, R2, 0x20, RZ ;  /* 0x0000002002027824 */ /* 0x000fe200078e00ff */
[----:B------:R-:W-:-:S04]  /*0270*/  SHF.L.U32 R4, R5, R4, RZ ;  /* 0x0000000405047219 */ /* 0x000fc800000006ff */
[----:B------:R-:W-:-:S05]  /*0280*/  LOP3.LUT R3, R4, R3, RZ, 0xfc, !PT ;  /* 0x0000000304037212 */ /* 0x000fca00078efcff */
[----:B------:R2:W-:Y:S04]  /*0290*/  ATOMS.OR RZ, [UR5], R3 ;  /* 0x00000003ffff798c */ /* 0x0005e8000b000005 */
[----:B------:R2:W-:Y:S01]  /*02a0*/  STS [UR4], R2 ;  /* 0x00000002ff007988 */ /* 0x0005e20008000804 */
[----:B------:R-:W-:Y:S05]  /*02b0*/  BRA `(.L_x_2) ;  /* 0x0000000000107947 */ /* 0x000fea0003800000 */
.L_x_1:
[----:B------:R-:W-:Y:S01]  /*02c0*/  IMAD.MOV.U32 R3, RZ, RZ, -0x1 ;  /* 0xffffffffff037424 */ /* 0x000fe200078e00ff */
[----:B------:R-:W-:-:S04]  /*02d0*/  MOV R2, 0x300 ;  /* 0x0000030000027802 */ /* 0x000fc80000000f00 */
[----:B------:R2:W-:Y:S03]  /*02e0*/  STS [UR4], R3 ;  /* 0x00000003ff007988 */ /* 0x0005e60008000804 */
[----:B-12---:R-:W-:Y:S05]  /*02f0*/  CALL.REL.NOINC `($__internal_1_$__cuda_sm10x_tcgen05_guardrail_trap_phase_invalid_during_alloc) ;  /* 0x0000002400cc7944 */ /* 0x006fea0003c00000 */
.L_x_2:
[----:B------:R-:W-:Y:S05]  /*0300*/  WARPSYNC.ALL ;  /* 0x0000000000007948 */ /* 0x000fea0003800000 */
[----:B------:R-:W-:Y:S01]  /*0310*/  NOP ;  /* 0x0000000000007918 */ /* 0x000fe20000000000 */
.L_x_0:
[----:B------:R-:W3:Y:S08]  /*0320*/  S2UR UR4, SR_CgaCtaId ;  /* 0x00000000000479c3 */ /* 0x000ef00000008800 */
[----:B------:R-:W-:Y:S01]  /*0330*/  BAR.SYNC.DEFER_BLOCKING 0x0 ;  /* 0x0000000000007b1d */ /* 0x000fe20000010000 */
[----:B------:R-:W-:-:S05]  /*0340*/  LOP3.LUT R20, R0, 0xff, RZ, 0xc0, !PT ;  /* 0x000000ff00147812 */ /* 0x000fca00078ec0ff */
[----:B------:R-:W-:Y:S02]  /*0350*/  UMOV UR8, 0x400 ;  /* 0x0000040000087882 */ /* 0x000fe40000000000 */
[----:B--2---:R-:W2:Y:S08]  /*0360*/  LDC R3, c[0x0][0x398] ;  /* 0x0000e600ff037b82 */ /* 0x004eb00000000800 */
[----:B------:R-:W4:Y:S01]  /*0370*/  LDC R6, c[0x0][0x3a0] ;  /* 0x0000e800ff067b82 */ /* 0x000f220000000800 */
[----:B---3--:R-:W-:-:S07]  /*0380*/  ULEA UR8, UR4, UR8, 0x18 ;  /* 0x0000000804087291 */ /* 0x008fce000f8ec0ff */
[----:B------:R-:W3:Y:S02]  /*0390*/  S2UR UR9, SR_CTAID.Y ;  /* 0x00000000000979c3 */ /* 0x000ee40000002600 */
[----:B------:R-:W5:Y:S06]  /*03a0*/  LDS R4, [UR8] ;  /* 0x00000008ff047984 */ /* 0x000f6c0008000800 */
[----:B------:R-:W-:Y:S06]  /*03b0*/  BAR.SYNC.DEFER_BLOCKING 0x0 ;  /* 0x0000000000007b1d */ /* 0x000fec0000010000 */
[----:B------:R-:W-:Y:S05]  /*03c0*/  @P2 BRA `(.L_x_5) ;  /* 0x0000000000182947 */ /* 0x000fea0003800000 */
[----:B------:R-:W-:Y:S01]  /*03d0*/  ELECT P0, URZ, PT ;  /* 0x0000000000ff782f */ /* 0x000fe20003800000 */
[----:B------:R-:W-:Y:S01]  /*03e0*/  IMAD.MOV.U32 R2, RZ, RZ, 0x1 ;  /* 0x00000001ff027424 */ /* 0x000fe200078e00ff */
[----:B------:R-:W-:Y:S01]  /*03f0*/  UMOV UR5, 0x40 ;  /* 0x0000004000057882 */ /* 0x000fe20000000000 */
[----:B------:R-:W-:Y:S01]  /*0400*/  UVIRTCOUNT.DEALLOC.SMPOOL 0x80 ;  /* 0x000000800000784c */ /* 0x000fe20000000000 */
[----:B------:R-:W-:-:S09]  /*0410*/  ULEA UR5, UR4, UR5, 0x18 ;  /* 0x0000000504057291 */ /* 0x000fd2000f8ec0ff */
[----:B------:R5:W-:Y:S03]  /*0420*/  @P0 STS.U8 [UR5], R2 ;  /* 0x00000002ff000988 */ /* 0x000be60008000005 */
.L_x_5:
[----:B------:R-:W5:Y:S01]  /*0430*/  S2UR UR4, SR_CTAID.Z ;  /* 0x00000000000479c3 */ /* 0x000f620000002700 */
[----:B------:R-:W4:Y:S01]  /*0440*/  LDCU UR5, c[0x0][0x370] ;  /* 0x00006e00ff0577ac */ /* 0x000f220008000800 */
[C---:B------:R-:W-:Y:S01]  /*0450*/  ISETP.GE.U32.AND P0, PT, R20.reuse, 0x20, PT ;  /* 0x000000201400780c */ /* 0x040fe20003f06070 */
[----:B--2--5:R-:W-:Y:S01]  /*0460*/  VIADD R2, R3, 0xffffffff ;  /* 0xffffffff03027836 */ /* 0x024fe20000000000 */
[C---:B------:R-:W-:Y:S01]  /*0470*/  ISETP.NE.U32.AND P3, PT, R20.reuse, RZ, PT ;  /* 0x000000ff1400720c */ /* 0x040fe20003f65070 */
[----:B------:R-:W2:Y:S01]  /*0480*/  LDCU UR6, c[0x0][0x374] ;  /* 0x00006e80ff0677ac */ /* 0x000ea20008000800 */
[----:B------:R-:W-:Y:S01]  /*0490*/  LEA R7, R20, UR8, 0x2 ;  /* 0x0000000814077c11 */ /* 0x000fe2000f8e10ff */
[----:B----4-:R-:W-:Y:S01]  /*04a0*/  VIADD R11, R6, 0xffffffff ;  /* 0xffffffff060b7836 */ /* 0x010fe20000000000 */
[----:B------:R-:W4:Y:S01]  /*04b0*/  S2UR UR7, SR_CTAID.X ;  /* 0x00000000000779c3 */ /* 0x000f220000002500 */
[----:B------:R-:W5:Y:S01]  /*04c0*/  LDCU.64 UR20, c[0x0][0x3c0] ;  /* 0x00007800ff1477ac */ /* 0x000f620008000a00 */
[----:B------:R-:W-:Y:S01]  /*04d0*/  R2UR UR23, R4 ;  /* 0x00000000041772ca */ /* 0x000fe200000e0000 */
[----:B------:R-:W-:Y:S04]  /*04e0*/  BSSY.RECONVERGENT B0, `(.L_x_6) ;  /* 0x0000011000007945 */ /* 0x000fe80003800200 */
[----:B------:R3:W-:Y:S01]  /*04f0*/  @!P0 STS [R7], RZ ;  /* 0x000000ff07008388 */ /* 0x0007e20000000800 */
[----:B------:R-:W-:-:S03]  /*0500*/  NOP ;  /* 0x0000000000007918 */ /* 0x000fc60000000000 */
[----:B------:R3:W-:Y:S02]  /*0510*/  @!P3 STS [UR8+0x24], R2 ;  /* 0x00002402ff00b988 */ /* 0x0007e40008000808 */
[----:B--23--:R-:W-:Y:S02]  /*0520*/  UIMAD UR4, UR4, UR6, UR9 ;  /* 0x00000006040472a4 */ /* 0x00cfe4000f8e0209 */
[----:B------:R2:W-:Y:S02]  /*0530*/  @!P3 STS [UR8+0x20], R11 ;  /* 0x0000200bff00b988 */ /* 0x0005e40008000808 */
[----:B----4-:R-:W-:-:S04]  /*0540*/  UIMAD UR4, UR4, UR5, UR7 ;  /* 0x00000005040472a4 */ /* 0x010fc8000f8e0207 */
[----:B------:R-:W-:-:S04]  /*0550*/  UIMAD UR4, UR4, 0x180, URZ ;  /* 0x00000180040478a4 */ /* 0x000fc8000f8e02ff */
[----:B-----5:R-:W-:-:S04]  /*0560*/  UIADD3 UR24, UP0, UPT, UR4, UR20, URZ ;  /* 0x0000001404187290 */ /* 0x020fc8000ff1e0ff */
[----:B------:R-:W-:Y:S01]  /*0570*/  ULEA.HI.X.SX32 UR25, UR4, UR21, 0x1, UP0 ;  /* 0x0000001504197291 */ /* 0x000fe200080f0eff */
[----:B--2---:R-:W-:Y:S11]  /*0580*/  @P3 BRA `(.L_x_7) ;  /* 0x0000000000183947 */ /* 0x004ff60003800000 */
[----:B------:R-:W2:Y:S01]  /*0590*/  LDS R3, [UR8+0x8] ;  /* 0x00000808ff037984 */ /* 0x000ea20008000800 */
[----:B------:R-:W3:Y:S01]  /*05a0*/  LDC.64 R8, c[0x0][0x380] ;  /* 0x0000e000ff087b82 */ /* 0x000ee20000000a00 */
[----:B------:R-:W-:Y:S02]  /*05b0*/  IMAD.MOV.U32 R4, RZ, RZ, 0x70 ;  /* 0x00000070ff047424 */ /* 0x000fe400078e00ff */
[----:B---3--:R3:W-:Y:S03]  /*05c0*/  STS.64 [UR8], R8 ;  /* 0x00000008ff007988 */ /* 0x0087e60008000a08 */
[----:B--2---:R-:W-:-:S05]  /*05d0*/  LOP3.LUT R3, R3, 0x10, R4, 0xd8, !PT ;  /* 0x0000001003037812 */ /* 0x004fca00078ed804 */
[----:B------:R3:W-:Y:S02]  /*05e0*/  STS [UR8+0x8], R3 ;  /* 0x00000803ff007988 */ /* 0x0007e40008000808 */
.L_x_7:
[----:B------:R-:W-:Y:S05]  /*05f0*/  BSYNC.RECONVERGENT B0 ;  /* 0x0000000000007941 */ /* 0x000fea0003800200 */
.L_x_6:
[----:B------:R-:W-:Y:S04]  /*0600*/  BSSY.RECONVERGENT B0, `(.L_x_8) ;  /* 0x000000a000007945 */ /* 0x000fe80003800200 */
[----:B------:R-:W-:Y:S05]  /*0610*/  @P3 BRA `(.L_x_9) ;  /* 0x0000000000203947 */ /* 0x000fea0003800000 */
[----:B---3--:R-:W2:Y:S01]  /*0620*/  LDS R3, [UR8+0x34] ;  /* 0x00003408ff037984 */ /* 0x008ea20008000800 */
[----:B------:R-:W-:Y:S02]  /*0630*/  IMAD.MOV.U32 R4, RZ, RZ, 0x3f000000 ;  /* 0x3f000000ff047424 */ /* 0x000fe400078e00ff */
[----:B------:R-:W-:Y:S01]  /*0640*/  @!P3 IMAD.MOV.U32 R5, RZ, RZ, 0x3f ;  /* 0x0000003fff05b424 */ /* 0x000fe200078e00ff */
[----:B------:R-:W3:Y:S02]  /*0650*/  @!P3 LDS R8, [UR8+0x38] ;  /* 0x00003808ff08b984 */ /* 0x000ee40008000800 */
[----:B--2---:R-:W-:Y:S02]  /*0660*/  LOP3.LUT R3, R3, 0xff000000, R4, 0xb8, !PT ;  /* 0xff00000003037812 */ /* 0x004fe400078eb804 */
[----:B---3--:R-:W-:-:S03]  /*0670*/  @!P3 LOP3.LUT R4, R8, 0xff, R5, 0xb8, !PT ;  /* 0x000000ff0804b812 */ /* 0x008fc600078eb805 */
[----:B------:R2:W-:Y:S04]  /*0680*/  STS [UR8+0x34], R3 ;  /* 0x00003403ff007988 */ /* 0x0005e80008000808 */
[----:B------:R2:W-:Y:S02]  /*0690*/  @!P3 STS [UR8+0x38], R4 ;  /* 0x00003804ff00b988 */ /* 0x0005e40008000808 */
.L_x_9:
[----:B------:R-:W-:Y:S05]  /*06a0*/  BSYNC.RECONVERGENT B0 ;  /* 0x0000000000007941 */ /* 0x000fea0003800200 */
.L_x_8:
[----:B------:R-:W-:Y:S04]  /*06b0*/  BSSY.RECONVERGENT B0, `(.L_x_10) ;  /* 0x000000e000007945 */ /* 0x000fe80003800200 */
[----:B------:R-:W-:Y:S05]  /*06c0*/  @P3 BRA `(.L_x_11) ;  /* 0x0000000000303947 */ /* 0x000fea0003800000 */
[----:B--2---:R-:W2:Y:S01]  /*06d0*/  LDS R4, [UR8+0x34] ;  /* 0x00003408ff047984 */ /* 0x004ea20008000800 */
[----:B------:R-:W4:Y:S03]  /*06e0*/  LDC.64 R12, c[0x0][0x3a8] ;  /* 0x0000ea00ff0c7b82 */ /* 0x000f260000000a00 */
[----:B---3--:R-:W3:Y:S01]  /*06f0*/  LDS R3, [UR8+0x1c] ;  /* 0x00001c08ff037984 */ /* 0x008ee20008000800 */
[C---:B----4-:R-:W-:Y:S01]  /*0700*/  SHF.L.U64.HI R8, R12.reuse, 0x1, R13 ;  /* 0x000000010c087819 */ /* 0x050fe2000001020d */
[----:B------:R-:W-:-:S03]  /*0710*/  IMAD.SHL.U32 R5, R12, 0x2, RZ ;  /* 0x000000020c057824 */ /* 0x000fc600078e00ff */
[--C-:B------:R-:W-:Y:S02]  /*0720*/  SHF.R.U32.HI R10, RZ, 0x4, R8.reuse ;  /* 0x00000004ff0a7819 */ /* 0x100fe40000011608 */
[----:B------:R-:W-:-:S05]  /*0730*/  SHF.R.U64 R5, R5, 0x4, R8 ;  /* 0x0000000405057819 */ /* 0x000fca0000001208 */
[----:B------:R4:W-:Y:S01]  /*0740*/  STS [UR8+0xc], R5 ;  /* 0x00000c05ff007988 */ /* 0x0009e20008000808 */
[----:B--2---:R-:W-:Y:S02]  /*0750*/  LOP3.LUT R4, R4, 0x7, RZ, 0xb8, !PT ;  /* 0x0000000704047812 */ /* 0x004fe400078eb8ff */
[----:B---3--:R-:W-:-:S03]  /*0760*/  LOP3.LUT R3, R3, 0xf, R10, 0xb8, !PT ;  /* 0x0000000f03037812 */ /* 0x008fc600078eb80a */
[----:B------:R4:W-:Y:S04]  /*0770*/  STS [UR8+0x34], R4 ;  /* 0x00003404ff007988 */ /* 0x0009e80008000808 */
[----:B------:R4:W-:Y:S02]  /*0780*/  STS [UR8+0x1c], R3 ;  /* 0x00001c03ff007988 */ /* 0x0009e40008000808 */
.L_x_11:
[----:B------:R-:W-:Y:S05]  /*0790*/  BSYNC.RECONVERGENT B0 ;  /* 0x0000000000007941 */ /* 0x000fea0003800200 */
.L_x_10:
[----:B------:R-:W-:Y:S04]  /*07a0*/  BSSY.RECONVERGENT B1, `(.L_x_12) ;  /* 0x000001a000017945 */ /* 0x000fe80003800200 */
[----:B------:R-:W-:Y:S04]  /*07b0*/  BSSY.RELIABLE B0, `(.L_x_13) ;  /* 0x0000015000007945 */ /* 0x000fe80003800100 */
[----:B------:R-:W-:Y:S05]  /*07c0*/  @P3 BRA `(.L_x_14) ;  /* 0x0000000000203947 */ /* 0x000fea0003800000 */
[----:B--234-:R-:W2:Y:S02]  /*07d0*/  LDS R3, [UR8+0x34] ;  /* 0x00003408ff037984 */ /* 0x01cea40008000800 */
[----:B--2---:R-:W-:-:S05]  /*07e0*/  LOP3.LUT R3, R3, 0x38, RZ, 0xb8, !PT ;  /* 0x0000003803037812 */ /* 0x004fca00078eb8ff */
[----:B------:R2:W-:Y:S01]  /*07f0*/  STS [UR8+0x34], R3 ;  /* 0x00003403ff007988 */ /* 0x0005e20008000808 */
[----:B------:R-:W-:Y:S05]  /*0800*/  @P3 BRA `(.L_x_15) ;  /* 0x0000000000203947 */ /* 0x000fea0003800000 */
[----:B--2---:R-:W2:Y:S01]  /*0810*/  LDS R3, [UR8+0x8] ;  /* 0x00000808ff037984 */ /* 0x004ea20008000800 */
[----:B------:R-:W-:-:S05]  /*0820*/  IMAD.MOV.U32 R4, RZ, RZ, 0x780 ;  /* 0x00000780ff047424 */ /* 0x000fca00078e00ff */
[----:B--2---:R-:W-:-:S05]  /*0830*/  LOP3.LUT R3, R3, 0x500, R4, 0xd8, !PT ;  /* 0x0000050003037812 */ /* 0x004fca00078ed804 */
[----:B------:R5:W-:Y:S02]  /*0840*/  STS [UR8+0x8], R3 ;  /* 0x00000803ff007988 */ /* 0x000be40008000808 */
.L_x_14:
[----:B------:R-:W-:Y:S05]  /*0850*/  @P3 BRA `(.L_x_16) ;  /* 0x0000000000283947 */ /* 0x000fea0003800000 */
[----:B--2345:R-:W2:Y:S02]  /*0860*/  LDS R3, [UR8+0x8] ;  /* 0x00000808ff037984 */ /* 0x03cea40008000800 */
[----:B--2---:R-:W-:-:S05]  /*0870*/  LOP3.LUT R3, R3, 0x1800, RZ, 0xb8, !PT ;  /* 0x0000180003037812 */ /* 0x004fca00078eb8ff */
[----:B------:R3:W-:Y:S02]  /*0880*/  STS [UR8+0x8], R3 ;  /* 0x00000803ff007988 */ /* 0x0007e40008000808 */
.L_x_15:
[----:B------:R-:W-:Y:S05]  /*0890*/  @P3 BREAK.RELIABLE B0 ;  /* 0x0000000000003942 */ /* 0x000fea0003800100 */
[----:B------:R-:W-:Y:S05]  /*08a0*/  @P3 BRA `(.L_x_17) ;  /* 0x0000000000243947 */ /* 0x000fea0003800000 */
[----:B------:R-:W4:Y:S01]  /*08b0*/  LDS R4, [UR8+0x8] ;  /* 0x00000808ff047984 */ /* 0x000f220008000800 */
[----:B--23--:R-:W-:-:S05]  /*08c0*/  IMAD.MOV.U32 R3, RZ, RZ, 0x6000 ;  /* 0x00006000ff037424 */ /* 0x00cfca00078e00ff */
[----:B----4-:R-:W-:-:S04]  /*08d0*/  LOP3.LUT R3, R4, 0x6000, R3, 0xd8, !PT ;  /* 0x0000600004037812 */ /* 0x010fc800078ed803 */
[----:B------:R-:W-:-:S05]  /*08e0*/  LOP3.LUT R3, R3, 0x400000, RZ, 0xb8, !PT ;  /* 0x0040000003037812 */ /* 0x000fca00078eb8ff */
[----:B------:R2:W-:Y:S02]  /*08f0*/  STS [UR8+0x8], R3 ;  /* 0x00000803ff007988 */ /* 0x0005e40008000808 */
.L_x_16:
[----:B------:R-:W-:Y:S05]  /*0900*/  BSYNC.RELIABLE B0 ;  /* 0x0000000000007941 */ /* 0x000fea0003800100 */
.L_x_13:
[----:B--2345:R-:W2:Y:S02]  /*0910*/  @!P3 LDS R3, [UR8+0x8] ;  /* 0x00000808ff03b984 */ /* 0x03cea40008000800 */
[----:B--2---:R-:W-:-:S05]  /*0920*/  @!P3 LOP3.LUT R3, R3, 0x8000, RZ, 0xb8, !PT ;  /* 0x000080000303b812 */ /* 0x004fca00078eb8ff */
[----:B------:R4:W-:Y:S02]  /*0930*/  @!P3 STS [UR8+0x8], R3 ;  /* 0x00000803ff00b988 */ /* 0x0009e40008000808 */
.L_x_17:
[----:B------:R-:W-:Y:S05]  /*0940*/  BSYNC.RECONVERGENT B1 ;  /* 0x0000000000017941 */ /* 0x000fea0003800200 */
.L_x_12:
[----:B------:R-:W-:Y:S05]  /*0950*/  WARPSYNC.ALL ;  /* 0x0000000000007948 */ /* 0x000fea0003800000 */
[----:B------:R-:W-:Y:S01]  /*0960*/  NOP ;  /* 0x0000000000007918 */ /* 0x000fe20000000000 */
[----:B------:R-:W-:Y:S05]  /*0970*/  @P0 BRA `(.L_x_18) ;  /* 0x0000000000300947 */ /* 0x000fea0003800000 */
[----:B--234-:R-:W2:Y:S01]  /*0980*/  S2R R3, SR_LANEID ;  /* 0x0000000000037919 */ /* 0x01cea20000000000 */
[----:B------:R-:W-:Y:S05]  /*0990*/  WARPSYNC.ALL ;  /* 0x0000000000007948 */ /* 0x000fea0003800000 */
[----:B------:R-:W-:Y:S01]  /*09a0*/  NOP ;  /* 0x0000000000007918 */ /* 0x000fe20000000000 */
[----:B--2---:R-:W-:-:S05]  /*09b0*/  IMAD.SHL.U32 R3, R3, 0x4, RZ ;  /* 0x0000000403037824 */ /* 0x004fca00078e00ff */
[----:B------:R-:W2:Y:S01]  /*09c0*/  LDS R9, [R3+UR8] ;  /* 0x0000000803097984 */ /* 0x000ea20008000800 */
[----:B------:R-:W-:-:S05]  /*09d0*/  IADD3 R4, P1, PT, R3, UR24, RZ ;  /* 0x0000001803047c10 */ /* 0x000fca000ff3e0ff */
[----:B------:R-:W-:-:S05]  /*09e0*/  IMAD.X R5, RZ, RZ, UR25, P1 ;  /* 0x00000019ff057e24 */ /* 0x000fca00088e06ff */
[----:B--2---:R5:W2:Y:S01]  /*09f0*/  ATOMG.E.EXCH.STRONG.GPU PT, RZ, [R4], R9 ;  /* 0x0000000904ff73a8 */ /* 0x004aa200041ee100 */
[----:B------:R-:W-:-:S04]  /*0a00*/  DEPBAR {5,4,3,2,1,0} ;  /* 0x0000003f0000791a */ /* 0x000fc80000000000 */
[----:B------:R-:W3:Y:S02]  /*0a10*/  CCTL.E.C.LDCU.IV.DEEP [UR24] ;  /* 0x0000000018007540 */ /* 0x000ee40009c08000 */
[----:B---3--:R5:W-:Y:S01]  /*0a20*/  UTMACCTL.IV [UR24] ;  /* 0x00000000180079b9 */ /* 0x008be20008000000 */
[----:B------:R-:W-:Y:S01]  /*0a30*/  NOP ;  /* 0x0000000000007918 */ /* 0x000fe20000000000 */
.L_x_18:
[----:B------:R-:W-:Y:S05]  /*0a40*/  @P0 BRA `(.L_x_19) ;  /* 0x00000000000c0947 */ /* 0x000fea0003800000 */
[----:B------:R0:W-:Y:S01]  /*0a50*/  UTMACMDFLUSH ;  /* 0x00000000000079b7 */ /* 0x0001e20000000000 */
[----:B------:R-:W-:Y:S05]  /*0a60*/  @P0 BRA `(.L_x_19) ;  /* 0x0000000000040947 */ /* 0x000fea0003800000 */
[----:B------:R-:W-:-:S04]  /*0a70*/  DEPBAR.LE SB0, 0x0 ;  /* 0x000080000000791a */ /* 0x000fc80000000000 */
.L_x_19:
[----:B------:R-:W-:Y:S05]  /*0a80*/  WARPSYNC.ALL ;  /* 0x0000000000007948 */ /* 0x000fea0003800000 */
[----:B------:R-:W-:Y:S01]  /*0a90*/  NOP ;  /* 0x0000000000007918 */ /* 0x000fe20000000000 */
[----:B--2---:R-:W-:Y:S06]  /*0aa0*/  BAR.SYNC.DEFER_BLOCKING 0x0 ;  /* 0x0000000000007b1d */ /* 0x004fec0000010000 */
[----:B------:R-:W-:Y:S02]  /*0ab0*/  BSSY.RECONVERGENT B1, `(.L_x_20) ;  /* 0x000000b000017945 */ /* 0x000fe40003800200 */
[----:B------:R-:W-:Y:S06]  /*0ac0*/  BAR.SYNC.DEFER_BLOCKING 0x0 ;  /* 0x0000000000007b1d */ /* 0x000fec0000010000 */
[----:B------:R2:W-:Y:S01]  /*0ad0*/  @!P0 STS [R7], RZ ;  /* 0x000000ff07008388 */ /* 0x0005e20000000800 */
[----:B------:R-:W-:Y:S01]  /*0ae0*/  NOP ;  /* 0x0000000000007918 */ /* 0x000fe20000000000 */
[----:B------:R-:W-:Y:S05]  /*0af0*/  @P3 BRA `(.L_x_21) ;  /* 0x0000000000183947 */ /* 0x000fea0003800000 */
[----:B---34-:R-:W3:Y:S01]  /*0b00*/  LDS R3, [UR8+0x8] ;  /* 0x00000808ff037984 */ /* 0x018ee20008000800 */
[----:B-----5:R-:W4:Y:S01]  /*0b10*/  LDC.64 R8, c[0x0][0x388] ;  /* 0x0000e200ff087b82 */ /* 0x020f220000000a00 */
[----:B------:R-:W-:Y:S02]  /*0b20*/  IMAD.MOV.U32 R4, RZ, RZ, 0x70 ;  /* 0x00000070ff047424 */ /* 0x000fe400078e00ff */
[----:B----4-:R4:W-:Y:S03]  /*0b30*/  STS.64 [UR8], R8 ;  /* 0x00000008ff007988 */ /* 0x0109e60008000a08 */
[----:B---3--:R-:W-:-:S05]  /*0b40*/  LOP3.LUT R3, R3, 0x10, R4, 0xd8, !PT ;  /* 0x0000001003037812 */ /* 0x008fca00078ed804 */
[----:B------:R4:W-:Y:S02]  /*0b50*/  STS [UR8+0x8], R3 ;  /* 0x00000803ff007988 */ /* 0x0009e40008000808 */
.L_x_21:
[----:B-----5:R-:W-:Y:S05]  /*0b60*/  BSYNC.RECONVERGENT B1 ;  /* 0x0000000000017941 */ /* 0x020fea0003800200 */
.L_x_20:
[----:B------:R-:W-:Y:S04]  /*0b70*/  BSSY.RECONVERGENT B2, `(.L_x_22) ;  /* 0x000000f000027945 */ /* 0x000fe80003800200 */
[----:B------:R-:W-:Y:S04]  /*0b80*/  BSSY.RELIABLE B1, `(.L_x_23) ;  /* 0x000000c000017945 */ /* 0x000fe80003800100 */
[----:B------:R-:W-:Y:S05]  /*0b90*/  @P3 BRA `(.L_x_24) ;  /* 0x0000000000283947 */ /* 0x000fea0003800000 */
[----:B---34-:R-:W3:Y:S01]  /*0ba0*/  LDS R3, [UR8+0x34] ;  /* 0x00003408ff037984 */ /* 0x018ee20008000800 */
[----:B------:R-:W-:Y:S01]  /*0bb0*/  IMAD.MOV.U32 R4, RZ, RZ, 0x3f000000 ;  /* 0x3f000000ff047424 */ /* 0x000fe200078e00ff */
[----:B------:R-:W-:Y:S05]  /*0bc0*/  @P3 BREAK.RELIABLE B1 ;  /* 0x0000000000013942 */ /* 0x000fea0003800100 */
[----:B---3--:R-:W-:-:S05]  /*0bd0*/  LOP3.LUT R3, R3, 0xff000000, R4, 0xb8, !PT ;  /* 0xff00000003037812 */ /* 0x008fca00078eb804 */
[----:B------:R3:W-:Y:S01]  /*0be0*/  STS [UR8+0x34], R3 ;  /* 0x00003403ff007988 */ /* 0x0007e20008000808 */
[----:B------:R-:W-:Y:S05]  /*0bf0*/  @P3 BRA `(.L_x_25) ;  /* 0x0000000000183947 */ /* 0x000fea0003800000 */
[----:B---3--:R-:W3:Y:S01]  /*0c00*/  LDS R3, [UR8+0x38] ;  /* 0x00003808ff037984 */ /* 0x008ee20008000800 */
[----:B------:R-:W-:-:S05]  /*0c10*/  IMAD.MOV.U32 R4, RZ, RZ, 0x3f ;  /* 0x0000003fff047424 */ /* 0x000fca00078e00ff */
[----:B---3--:R-:W-:-:S05]  /*0c20*/  LOP3.LUT R3, R3, 0xff, R4, 0xb8, !PT ;  /* 0x000000ff03037812 */ /* 0x008fca00078eb804 */
[----:B------:R5:W-:Y:S02]  /*0c30*/  STS [UR8+0x38], R3 ;  /* 0x00003803ff007988 */ /* 0x000be40008000808 */
.L_x_24:
[----:B------:R-:W-:Y:S05]  /*0c40*/  BSYNC.RELIABLE B1 ;  /* 0x0000000000017941 */ /* 0x000fea0003800100 */
.L_x_23:
[----:B------:R2:W-:Y:S02]  /*0c50*/  @!P3 STS [UR8+0x20], R11 ;  /* 0x0000200bff00b988 */ /* 0x0005e40008000808 */
.L_x_25:
[----:B------:R-:W-:Y:S05]  /*0c60*/  BSYNC.RECONVERGENT B2 ;  /* 0x0000000000027941 */ /* 0x000fea0003800200 */
.L_x_22:
[----:B------:R-:W-:Y:S05]  /*0c70*/  WARPSYNC.ALL ;  /* 0x0000000000007948 */ /* 0x000fea0003800000 */
[----:B------:R-:W-:Y:S01]  /*0c80*/  NOP ;  /* 0x0000000000007918 */ /* 0x000fe20000000000 */
[----:B---345:R-:W3:Y:S01]  /*0c90*/  LDC R3, c[0x0][0x39c] ;  /* 0x0000e700ff037b82 */ /* 0x038ee20000000800 */
[----:B------:R-:W-:Y:S01]  /*0ca0*/  BSSY.RECONVERGENT B2, `(.L_x_26) ;  /* 0x0000010000027945 */ /* 0x000fe20003800200 */
[----:B---3--:R-:W-:-:S05]  /*0cb0*/  VIADD R3, R3, 0xffffffff ;  /* 0xffffffff03037836 */ /* 0x008fca0000000000 */
[----:B------:R3:W-:Y:S01]  /*0cc0*/  @!P3 STS [UR8+0x24], R3 ;  /* 0x00002403ff00b988 */ /* 0x0007e20008000808 */
[----:B------:R-:W-:Y:S05]  /*0cd0*/  @P3 BRA `(.L_x_27) ;  /* 0x0000000000303947 */ /* 0x000fea0003800000 */
[----:B------:R-:W4:Y:S01]  /*0ce0*/  LDS R5, [UR8+0x34] ;  /* 0x00003408ff057984 */ /* 0x000f220008000800 */
[----:B------:R-:W5:Y:S03]  /*0cf0*/  LDC.64 R8, c[0x0][0x3b0] ;  /* 0x0000ec00ff087b82 */ /* 0x000f660000000a00 */
[----:B------:R-:W2:Y:S01]  /*0d00*/  LDS R4, [UR8+0x1c] ;  /* 0x00001c08ff047984 */ /* 0x000ea20008000800 */
[C---:B-----5:R-:W-:Y:S01]  /*0d10*/  SHF.L.U64.HI R9, R8.reuse, 0x1, R9 ;  /* 0x0000000108097819 */ /* 0x060fe20000010209 */
[----:B------:R-:W-:-:S03]  /*0d20*/  IMAD.SHL.U32 R8, R8, 0x2, RZ ;  /* 0x0000000208087824 */ /* 0x000fc600078e00ff */
[--C-:B--2---:R-:W-:Y:S02]  /*0d30*/  SHF.R.U32.HI R11, RZ, 0x4, R9.reuse ;  /* 0x00000004ff0b7819 */ /* 0x104fe40000011609 */
[----:B------:R-:W-:-:S05]  /*0d40*/  SHF.R.U64 R8, R8, 0x4, R9 ;  /* 0x0000000408087819 */ /* 0x000fca0000001209 */
[----:B------:R5:W-:Y:S01]  /*0d50*/  STS [UR8+0xc], R8 ;  /* 0x00000c08ff007988 */ /* 0x000be20008000808 */
[----:B----4-:R-:W-:Y:S02]  /*0d60*/  LOP3.LUT R5, R5, 0x7, RZ, 0xb8, !PT ;  /* 0x0000000705057812 */ /* 0x010fe400078eb8ff */
[----:B------:R-:W-:-:S03]  /*0d70*/  LOP3.LUT R4, R4, 0xf, R11, 0xb8, !PT ;  /* 0x0000000f04047812 */ /* 0x000fc600078eb80b */
[----:B------:R5:W-:Y:S04]  /*0d80*/  STS [UR8+0x34], R5 ;  /* 0x00003405ff007988 */ /* 0x000be80008000808 */
[----:B------:R5:W-:Y:S02]  /*0d90*/  STS [UR8+0x1c], R4 ;  /* 0x00001c04ff007988 */ /* 0x000be40008000808 */
.L_x_27:
[----:B------:R-:W-:Y:S05]  /*0da0*/  BSYNC.RECONVERGENT B2 ;  /* 0x0000000000027941 */ /* 0x000fea0003800200 */
.L_x_26:
[----:B------:R-:W-:Y:S04]  /*0db0*/  BSSY.RECONVERGENT B3, `(.L_x_28) ;  /* 0x000001a000037945 */ /* 0x000fe80003800200 */
[----:B------:R-:W-:Y:S04]  /*0dc0*/  BSSY.RELIABLE B2, `(.L_x_29) ;  /* 0x0000015000027945 */ /* 0x000fe80003800100 */
[----:B------:R-:W-:Y:S05]  /*0dd0*/  @P3 BRA `(.L_x_30) ;  /* 0x0000000000203947 */ /* 0x000fea0003800000 */
[----:B-----5:R-:W4:Y:S02]  /*0de0*/  LDS R4, [UR8+0x34] ;  /* 0x00003408ff047984 */ /* 0x020f240008000800 */
[----:B----4-:R-:W-:-:S05]  /*0df0*/  LOP3.LUT R4, R4, 0x38, RZ, 0xb8, !PT ;  /* 0x0000003804047812 */ /* 0x010fca00078eb8ff */
[----:B------:R4:W-:Y:S01]  /*0e00*/  STS [UR8+0x34], R4 ;  /* 0x00003404ff007988 */ /* 0x0009e20008000808 */
[----:B------:R-:W-:Y:S05]  /*0e10*/  @P3 BRA `(.L_x_31) ;  /* 0x0000000000203947 */ /* 0x000fea0003800000 */
[----:B----4-:R-:W4:Y:S01]  /*0e20*/  LDS R4, [UR8+0x8] ;  /* 0x00000808ff047984 */ /* 0x010f220008000800 */
[----:B------:R-:W-:-:S05]  /*0e30*/  IMAD.MOV.U32 R5, RZ, RZ, 0x780 ;  /* 0x00000780ff057424 */ /* 0x000fca00078e00ff */
[----:B----4-:R-:W-:-:S05]  /*0e40*/  LOP3.LUT R4, R4, 0x500, R5, 0xd8, !PT ;  /* 0x0000050004047812 */ /* 0x010fca00078ed805 */
[----:B------:R4:W-:Y:S02]  /*0e50*/  STS [UR8+0x8], R4 ;  /* 0x00000804ff007988 */ /* 0x0009e40008000808 */
.L_x_30:
[----:B------:R-:W-:Y:S05]  /*0e60*/  @P3 BRA `(.L_x_32) ;  /* 0x0000000000283947 */ /* 0x000fea0003800000 */
[----:B----45:R-:W4:Y:S02]  /*0e70*/  LDS R4, [UR8+0x8] ;  /* 0x00000808ff047984 */ /* 0x030f240008000800 */
[----:B----4-:R-:W-:-:S05]  /*0e80*/  LOP3.LUT R4, R4, 0x1800, RZ, 0xb8, !PT ;  /* 0x0000180004047812 */ /* 0x010fca00078eb8ff */
[----:B------:R5:W-:Y:S02]  /*0e90*/  STS [UR8+0x8], R4 ;  /* 0x00000804ff007988 */ /* 0x000be40008000808 */
.L_x_31:
[----:B------:R-:W-:Y:S05]  /*0ea0*/  @P3 BREAK.RELIABLE B2 ;  /* 0x0000000000023942 */ /* 0x000fea0003800100 */
[----:B------:R-:W-:Y:S05]  /*0eb0*/  @P3 BRA `(.L_x_33) ;  /* 0x0000000000243947 */ /* 0x000fea0003800000 */
[----:B----45:R-:W4:Y:S01]  /*0ec0*/  LDS R4, [UR8+0x8] ;  /* 0x00000808ff047984 */ /* 0x030f220008000800 */
[----:B------:R-:W-:-:S05]  /*0ed0*/  IMAD.MOV.U32 R5, RZ, RZ, 0x6000 ;  /* 0x00006000ff057424 */ /* 0x000fca00078e00ff */
[----:B----4-:R-:W-:-:S04]  /*0ee0*/  LOP3.LUT R4, R4, 0x6000, R5, 0xd8, !PT ;  /* 0x0000600004047812 */ /* 0x010fc800078ed805 */
[----:B------:R-:W-:-:S05]  /*0ef0*/  LOP3.LUT R4, R4, 0x400000, RZ, 0xb8, !PT ;  /* 0x0040000004047812 */ /* 0x000fca00078eb8ff */
[----:B------:R4:W-:Y:S02]  /*0f00*/  STS [UR8+0x8], R4 ;  /* 0x00000804ff007988 */ /* 0x0009e40008000808 */
.L_x_32:
[----:B------:R-:W-:Y:S05]  /*0f10*/  BSYNC.RELIABLE B2 ;  /* 0x0000000000027941 */ /* 0x000fea0003800100 */
.L_x_29:
[----:B----45:R-:W4:Y:S02]  /*0f20*/  @!P3 LDS R4, [UR8+0x8] ;  /* 0x00000808ff04b984 */ /* 0x030f240008000800 */
[----:B----4-:R-:W-:-:S05]  /*0f30*/  @!P3 LOP3.LUT R4, R4, 0x8000, RZ, 0xb8, !PT ;  /* 0x000080000404b812 */ /* 0x010fca00078eb8ff */
[----:B------:R4:W-:Y:S02]  /*0f40*/  @!P3 STS [UR8+0x8], R4 ;  /* 0x00000804ff00b988 */ /* 0x0009e40008000808 */
.L_x_33:
[----:B------:R-:W-:Y:S05]  /*0f50*/  BSYNC.RECONVERGENT B3 ;  /* 0x0000000000037941 */ /* 0x000fea0003800200 */
.L_x_28:
[----:B------:R-:W-:Y:S05]  /*0f60*/  WARPSYNC.ALL ;  /* 0x0000000000007948 */ /* 0x000fea0003800000 */
[----:B------:R-:W-:Y:S01]  /*0f70*/  NOP ;  /* 0x0000000000007918 */ /* 0x000fe20000000000 */
[----:B------:R-:W-:-:S04]  /*0f80*/  UIADD3 UR5, UPT, UPT, UR4, 0x80, URZ ;  /* 0x0000008004057890 */ /* 0x000fc8000fffe0ff */
[----:B------:R-:W-:-:S04]  /*0f90*/  UIADD3 UR26, UP0, UPT, UR5, UR20, URZ ;  /* 0x00000014051a7290 */ /* 0x000fc8000ff1e0ff */
[----:B------:R-:W-:Y:S01]  /*0fa0*/  ULEA.HI.X.SX32 UR27, UR5, UR21, 0x1, UP0 ;  /* 0x00000015051b7291 */ /* 0x000fe200080f0eff */
[----:B------:R-:W-:Y:S11]  /*0fb0*/  @P0 BRA `(.L_x_34) ;  /* 0x0000000000300947 */ /* 0x000ff60003800000 */
[----:B----45:R-:W4:Y:S01]  /*0fc0*/  S2R R4, SR_LANEID ;  /* 0x0000000000047919 */ /* 0x030f220000000000 */
[----:B------:R-:W-:Y:S05]  /*0fd0*/  WARPSYNC.ALL ;  /* 0x0000000000007948 */ /* 0x000fea0003800000 */
[----:B------:R-:W-:Y:S01]  /*0fe0*/  NOP ;  /* 0x0000000000007918 */ /* 0x000fe20000000000 */
[----:B----4-:R-:W-:-:S05]  /*0ff0*/  IMAD.SHL.U32 R8, R4, 0x4, RZ ;  /* 0x0000000404087824 */ /* 0x010fca00078e00ff */
[----:B------:R-:W4:Y:S01]  /*1000*/  LDS R9, [R8+UR8] ;  /* 0x0000000808097984 */ /* 0x000f220008000800 */
[----:B------:R-:W-:-:S05]  /*1010*/  IADD3 R4, P1, PT, R8, UR26, RZ ;  /* 0x0000001a08047c10 */ /* 0x000fca000ff3e0ff */
[----:B------:R-:W-:-:S05]  /*1020*/  IMAD.X R5, RZ, RZ, UR27, P1 ;  /* 0x0000001bff057e24 */ /* 0x000fca00088e06ff */
[----:B----4-:R4:W5:Y:S01]  /*1030*/  ATOMG.E.EXCH.STRONG.GPU PT, RZ, [R4], R9 ;  /* 0x0000000904ff73a8 */ /* 0x01096200041ee100 */
[----:B------:R-:W-:-:S04]  /*1040*/  DEPBAR {5,4,3,2,1,0} ;  /* 0x0000003f0000791a */ /* 0x000fc80000000000 */
[----:B------:R-:W2:Y:S02]  /*1050*/  CCTL.E.C.LDCU.IV.DEEP [UR26] ;  /* 0x000000001a007540 */ /* 0x000ea40009c08000 */
[----:B--2---:R4:W-:Y:S01]  /*1060*/  UTMACCTL.IV [UR26] ;  /* 0x000000001a0079b9 */ /* 0x0049e20008000000 */
[----:B------:R-:W-:Y:S01]  /*1070*/  NOP ;  /* 0x0000000000007918 */ /* 0x000fe20000000000 */
.L_x_34:
[----:B------:R-:W-:Y:S05]  /*1080*/  @P0 BRA `(.L_x_35) ;  /* 0x00000000000c0947 */ /* 0x000fea0003800000 */
[----:B------:R0:W-:Y:S01]  /*1090*/  UTMACMDFLUSH ;  /* 0x00000000000079b7 */ /* 0x0001e20000000000 */
[----:B------:R-:W-:Y:S05]  /*10a0*/  @P0 BRA `(.L_x_35) ;  /* 0x0000000000040947 */ /* 0x000fea0003800000 */
[----:B------:R-:W-:-:S04]  /*10b0*/  DEPBAR.LE SB0, 0x0 ;  /* 0x000080000000791a */ /* 0x000fc80000000000 */
.L_x_35:
[----:B------:R-:W-:Y:S05]  /*10c0*/  WARPSYNC.ALL ;  /* 0x0000000000007948 */ /* 0x000fea0003800000 */
[----:B------:R-:W-:Y:S01]  /*10d0*/  NOP ;  /* 0x0000000000007918 */ /* 0x000fe20000000000 */
[----:B-----5:R-:W-:Y:S06]  /*10e0*/  BAR.SYNC.DEFER_BLOCKING 0x0 ;  /* 0x0000000000007b1d */ /* 0x020fec0000010000 */
[----:B------:R-:W-:Y:S02]  /*10f0*/  BSSY.RECONVERGENT B3, `(.L_x_36) ;  /* 0x000000b000037945 */ /* 0x000fe40003800200 */
[----:B------:R-:W-:Y:S06]  /*1100*/  BAR.SYNC.DEFER_BLOCKING 0x0 ;  /* 0x0000000000007b1d */ /* 0x000fec0000010000 */
[----:B------:R5:W-:Y:S01]  /*1110*/  @!P0 STS [R7], RZ ;  /* 0x000000ff07008388 */ /* 0x000be20000000800 */
[----:B------:R-:W-:Y:S01]  /*1120*/  NOP ;  /* 0x0000000000007918 */ /* 0x000fe20000000000 */
[----:B------:R-:W-:Y:S05]  /*1130*/  @P3 BRA `(.L_x_37) ;  /* 0x0000000000183947 */ /* 0x000fea0003800000 */
[----:B----4-:R-:W4:Y:S01]  /*1140*/  LDS R4, [UR8+0x8] ;  /* 0x00000808ff047984 */ /* 0x010f220008000800 */
[----:B------:R-:W2:Y:S01]  /*1150*/  LDC.64 R8, c[0x0][0x390] ;  /* 0x0000e400ff087b82 */ /* 0x000ea20000000a00 */
[----:B------:R-:W-:Y:S02]  /*1160*/  IMAD.MOV.U32 R5, RZ, RZ, 0x70 ;  /* 0x00000070ff057424 */ /* 0x000fe400078e00ff */
[----:B--2---:R2:W-:Y:S03]  /*1170*/  STS.64 [UR8], R8 ;  /* 0x00000008ff007988 */ /* 0x0045e60008000a08 */
[----:B----4-:R-:W-:-:S05]  /*1180*/  LOP3.LUT R4, R4, 0x10, R5, 0xd8, !PT ;  /* 0x0000001004047812 */ /* 0x010fca00078ed805 */
[----:B------:R2:W-:Y:S02]  /*1190*/  STS [UR8+0x8], R4 ;  /* 0x00000804ff007988 */ /* 0x0005e40008000808 */
.L_x_37:
[----:B----4-:R-:W-:Y:S05]  /*11a0*/  BSYNC.RECONVERGENT B3 ;  /* 0x0000000000037941 */ /* 0x010fea0003800200 */
.L_x_36:
[----:B------:R-:W-:Y:S04]  /*11b0*/  BSSY.RECONVERGENT B4, `(.L_x_38) ;  /* 0x0000011000047945 */ /* 0x000fe80003800200 */
[----:B------:R-:W-:Y:S04]  /*11c0*/  BSSY.RELIABLE B3, `(.L_x_39) ;  /* 0x000000e000037945 */ /* 0x000fe80003800100 */
[----:B------:R-:W-:Y:S05]  /*11d0*/  @P3 BRA `(.L_x_40) ;  /* 0x0000000000243947 */ /* 0x000fea0003800000 */
[----:B--2---:R-:W2:Y:S01]  /*11e0*/  LDS R4, [UR8+0x34] ;  /* 0x00003408ff047984 */ /* 0x004ea20008000800 */
[----:B------:R-:W-:-:S05]  /*11f0*/  IMAD.MOV.U32 R5, RZ, RZ, 0x3f000000 ;  /* 0x3f000000ff057424 */ /* 0x000fca00078e00ff */
[----:B--2---:R-:W-:-:S05]  /*1200*/  LOP3.LUT R4, R4, 0xff000000, R5, 0xb8, !PT ;  /* 0xff00000004047812 */ /* 0x004fca00078eb805 */
[----:B------:R2:W-:Y:S01]  /*1210*/  STS [UR8+0x34], R4 ;  /* 0x00003404ff007988 */ /* 0x0005e20008000808 */
[----:B------:R-:W-:Y:S05]  /*1220*/  @P3 BRA `(.L_x_41) ;  /* 0x00000000001c3947 */ /* 0x000fea0003800000 */
[----:B--2---:R-:W2:Y:S01]  /*1230*/  LDS R4, [UR8+0x38] ;  /* 0x00003808ff047984 */ /* 0x004ea20008000800 */
[----:B------:R-:W-:-:S05]  /*1240*/  IMAD.MOV.U32 R5, RZ, RZ, 0x3f ;  /* 0x0000003fff057424 */ /* 0x000fca00078e00ff */
[----:B--2---:R-:W-:-:S05]  /*1250*/  LOP3.LUT R4, R4, 0xff, R5, 0xb8, !PT ;  /* 0x000000ff04047812 */ /* 0x004fca00078eb805 */
[----:B------:R4:W-:Y:S02]  /*1260*/  STS [UR8+0x38], R4 ;  /* 0x00003804ff007988 */ /* 0x0009e40008000808 */
.L_x_40:
[----:B------:R-:W-:Y:S05]  /*1270*/  @P3 BREAK.RELIABLE B3 ;  /* 0x0000000000033942 */ /* 0x000fea0003800100 */
[----:B------:R-:W-:Y:S05]  /*1280*/  @P3 BRA `(.L_x_42) ;  /* 0x00000000000c3947 */ /* 0x000fea0003800000 */
[----:B------:R2:W-:Y:S02]  /*1290*/  STS [UR8+0x20], R3 ;  /* 0x00002003ff007988 */ /* 0x0005e40008000808 */
.L_x_41:
[----:B------:R-:W-:Y:S05]  /*12a0*/  BSYNC.RELIABLE B3 ;  /* 0x0000000000037941 */ /* 0x000fea0003800100 */
.L_x_39:
[----:B------:R2:W-:Y:S02]  /*12b0*/  @!P3 STS [UR8+0x24], R2 ;  /* 0x00002402ff00b988 */ /* 0x0005e40008000808 */
.L_x_42:
[----:B------:R-:W-:Y:S05]  /*12c0*/  BSYNC.RECONVERGENT B4 ;  /* 0x0000000000047941 */ /* 0x000fea0003800200 */
.L_x_38:
[----:B------:R-:W-:Y:S05]  /*12d0*/  WARPSYNC.ALL ;  /* 0x0000000000007948 */ /* 0x000fea0003800000 */
[----:B------:R-:W-:Y:S01]  /*12e0*/  NOP ;  /* 0x0000000000007918 */ /* 0x000fe20000000000 */
[----:B------:R-:W-:Y:S04]  /*12f0*/  BSSY.RECONVERGENT B4, `(.L_x_43) ;  /* 0x000000e000047945 */ /* 0x000fe80003800200 */
[----:B------:R-:W-:Y:S05]  /*1300*/  @P3 BRA `(.L_x_44) ;  /* 0x0000000000303947 */ /* 0x000fea0003800000 */
[----:B--23--:R-:W2:Y:S01]  /*1310*/  LDS R3, [UR8+0x34] ;  /* 0x00003408ff037984 */ /* 0x00cea20008000800 */
[----:B----4-:R-:W3:Y:S03]  /*1320*/  LDC.64 R4, c[0x0][0x3b8] ;  /* 0x0000ee00ff047b82 */ /* 0x010ee60000000a00 */
[----:B------:R-:W4:Y:S01]  /*1330*/  LDS R2, [UR8+0x1c] ;  /* 0x00001c08ff027984 */ /* 0x000f220008000800 */
[C---:B---3--:R-:W-:Y:S01]  /*1340*/  SHF.L.U64.HI R5, R4.reuse, 0x1, R5 ;  /* 0x0000000104057819 */ /* 0x048fe20000010205 */
[----:B------:R-:W-:-:S03]  /*1350*/  IMAD.SHL.U32 R4, R4, 0x2, RZ ;  /* 0x0000000204047824 */ /* 0x000fc600078e00ff */
[--C-:B-----5:R-:W-:Y:S02]  /*1360*/  SHF.R.U32.HI R7, RZ, 0x4, R5.reuse ;  /* 0x00000004ff077819 */ /* 0x120fe40000011605 */
[----:B------:R-:W-:-:S05]  /*1370*/  SHF.R.U64 R4, R4, 0x4, R5 ;  /* 0x0000000404047819 */ /* 0x000fca0000001205 */
[----:B------:R3:W-:Y:S01]  /*1380*/  STS [UR8+0xc], R4 ;  /* 0x00000c04ff007988 */ /* 0x0007e20008000808 */
[----:B--2---:R-:W-:Y:S02]  /*1390*/  LOP3.LUT R3, R3, 0x7, RZ, 0xb8, !PT ;  /* 0x0000000703037812 */ /* 0x004fe400078eb8ff */
[----:B----4-:R-:W-:-:S03]  /*13a0*/  LOP3.LUT R2, R2, 0xf, R7, 0xb8, !PT ;  /* 0x0000000f02027812 */ /* 0x010fc600078eb807 */
[----:B------:R3:W-:Y:S04]  /*13b0*/  STS [UR8+0x34], R3 ;  /* 0x00003403ff007988 */ /* 0x0007e80008000808 */
[----:B------:R3:W-:Y:S02]  /*13c0*/  STS [UR8+0x1c], R2 ;  /* 0x00001c02ff007988 */ /* 0x0007e40008000808 */
.L_x_44:
[----:B------:R-:W-:Y:S05]  /*13d0*/  BSYNC.RECONVERGENT B4 ;  /* 0x0000000000047941 */ /* 0x000fea0003800200 */
.L_x_43:
[----:B------:R-:W-:Y:S04]  /*13e0*/  BSSY.RECONVERGENT B5, `(.L_x_45) ;  /* 0x000001a000057945 */ /* 0x000fe80003800200 */
[----:B------:R-:W-:Y:S04]  /*13f0*/  BSSY.RELIABLE B4, `(.L_x_46) ;  /* 0x0000015000047945 */ /* 0x000fe80003800100 */
[----:B------:R-:W-:Y:S05]  /*1400*/  @P3 BRA `(.L_x_47) ;  /* 0x0000000000203947 */ /* 0x000fea0003800000 */
[----:B--23--:R-:W2:Y:S02]  /*1410*/  LDS R2, [UR8+0x34] ;  /* 0x00003408ff027984 */ /* 0x00cea40008000800 */
[----:B--2---:R-:W-:-:S05]  /*1420*/  LOP3.LUT R2, R2, 0x38, RZ, 0xb8, !PT ;  /* 0x0000003802027812 */ /* 0x004fca00078eb8ff */
[----:B------:R2:W-:Y:S01]  /*1430*/  STS [UR8+0x34], R2 ;  /* 0x00003402ff007988 */ /* 0x0005e20008000808 */
[----:B------:R-:W-:Y:S05]  /*1440*/  @P3 BRA `(.L_x_48) ;  /* 0x0000000000203947 */ /* 0x000fea0003800000 */
[----:B--2---:R-:W2:Y:S01]  /*1450*/  LDS R2, [UR8+0x8] ;  /* 0x00000808ff027984 */ /* 0x004ea20008000800 */
[----:B------:R-:W-:-:S05]  /*1460*/  IMAD.MOV.U32 R3, RZ, RZ, 0x780 ;  /* 0x00000780ff037424 */ /* 0x000fca00078e00ff */
[----:B--2---:R-:W-:-:S05]  /*1470*/  LOP3.LUT R2, R2, 0x500, R3, 0xd8, !PT ;  /* 0x0000050002027812 */ /* 0x004fca00078ed803 */
[----:B------:R2:W-:Y:S02]  /*1480*/  STS [UR8+0x8], R2 ;  /* 0x00000802ff007988 */ /* 0x0005e40008000808 */
.L_x_47:
[----:B------:R-:W-:Y:S05]  /*1490*/  @P3 BRA `(.L_x_49) ;  /* 0x0000000000283947 */ /* 0x000fea0003800000 */
[----:B--23--:R-:W2:Y:S02]  /*14a0*/  LDS R2, [UR8+0x8] ;  /* 0x00000808ff027984 */ /* 0x00cea40008000800 */
[----:B--2---:R-:W-:-:S05]  /*14b0*/  LOP3.LUT R2, R2, 0x1800, RZ, 0xb8, !PT ;  /* 0x0000180002027812 */ /* 0x004fca00078eb8ff */
[----:B------:R3:W-:Y:S02]  /*14c0*/  STS [UR8+0x8], R2 ;  /* 0x00000802ff007988 */ /* 0x0007e40008000808 */
.L_x_48:
[----:B------:R-:W-:Y:S05]  /*14d0*/  @P3 BREAK.RELIABLE B4 ;  /* 0x0000000000043942 */ /* 0x000fea0003800100 */
[----:B------:R-:W-:Y:S05]  /*14e0*/  @P3 BRA `(.L_x_50) ;  /* 0x0000000000243947 */ /* 0x000fea0003800000 */
[----:B--23--:R-:W2:Y:S01]  /*14f0*/  LDS R2, [UR8+0x8] ;  /* 0x00000808ff027984 */ /* 0x00cea20008000800 */
[----:B------:R-:W-:-:S05]  /*1500*/  IMAD.MOV.U32 R3, RZ, RZ, 0x6000 ;  /* 0x00006000ff037424 */ /* 0x000fca00078e00ff */
[----:B--2---:R-:W-:-:S04]  /*1510*/  LOP3.LUT R2, R2, 0x6000, R3, 0xd8, !PT ;  /* 0x0000600002027812 */ /* 0x004fc800078ed803 */
[----:B------:R-:W-:-:S05]  /*1520*/  LOP3.LUT R2, R2, 0x400000, RZ, 0xb8, !PT ;  /* 0x0040000002027812 */ /* 0x000fca00078eb8ff */
[----:B------:R2:W-:Y:S02]  /*1530*/  STS [UR8+0x8], R2 ;  /* 0x00000802ff007988 */ /* 0x0005e40008000808 */
.L_x_49:
[----:B------:R-:W-:Y:S05]  /*1540*/  BSYNC.RELIABLE B4 ;  /* 0x0000000000047941 */ /* 0x000fea0003800100 */
.L_x_46:
[----:B--23--:R-:W2:Y:S02]  /*1550*/  @!P3 LDS R2, [UR8+0x8] ;  /* 0x00000808ff02b984 */ /* 0x00cea40008000800 */
[----:B--2---:R-:W-:-:S05]  /*1560*/  @!P3 LOP3.LUT R2, R2, 0x8000, RZ, 0xb8, !PT ;  /* 0x000080000202b812 */ /* 0x004fca00078eb8ff */
[----:B------:R2:W-:Y:S02]  /*1570*/  @!P3 STS [UR8+0x8], R2 ;  /* 0x00000802ff00b988 */ /* 0x0005e40008000808 */
.L_x_50:
[----:B------:R-:W-:Y:S05]  /*1580*/  BSYNC.RECONVERGENT B5 ;  /* 0x0000000000057941 */ /* 0x000fea0003800200 */
.L_x_45:
[----:B------:R-:W-:Y:S05]  /*1590*/  WARPSYNC.ALL ;  /* 0x0000000000007948 */ /* 0x000fea0003800000 */
[----:B------:R-:W-:Y:S01]  /*15a0*/  NOP ;  /* 0x0000000000007918 */ /* 0x000fe20000000000 */
[----:B------:R-:W-:-:S04]  /*15b0*/  UIADD3 UR4, UPT, UPT, UR4, 0x100, URZ ;  /* 0x0000010004047890 */ /* 0x000fc8000fffe0ff */
[----:B------:R-:W-:-:S04]  /*15c0*/  UIADD3 UR20, UP0, UPT, UR4, UR20, URZ ;  /* 0x0000001404147290 */ /* 0x000fc8000ff1e0ff */
[----:B------:R-:W-:Y:S01]  /*15d0*/  ULEA.HI.X.SX32 UR21, UR4, UR21, 0x1, UP0 ;  /* 0x0000001504157291 */ /* 0x000fe200080f0eff */
[----:B------:R-:W-:Y:S11]  /*15e0*/  @P0 BRA `(.L_x_51) ;  /* 0x0000000000300947 */ /* 0x000ff60003800000 */
[----:B--23--:R-:W2:Y:S01]  /*15f0*/  S2R R2, SR_LANEID ;  /* 0x0000000000027919 */ /* 0x00cea20000000000 */
[----:B------:R-:W-:Y:S05]  /*1600*/  WARPSYNC.ALL ;  /* 0x0000000000007948 */ /* 0x000fea0003800000 */
[----:B------:R-:W-:Y:S01]  /*1610*/  NOP ;  /* 0x0000000000007918 */ /* 0x000fe20000000000 */
[----:B--2-4-:R-:W-:-:S05]  /*1620*/  IMAD.SHL.U32 R4, R2, 0x4, RZ ;  /* 0x0000000402047824 */ /* 0x014fca00078e00ff */
[----:B------:R-:W2:Y:S01]  /*1630*/  LDS R5, [R4+UR8] ;  /* 0x0000000804057984 */ /* 0x000ea20008000800 */
[----:B------:R-:W-:-:S05]  /*1640*/  IADD3 R2, P1, PT, R4, UR20, RZ ;  /* 0x0000001404027c10 */ /* 0x000fca000ff3e0ff */
[----:B------:R-:W-:-:S05]  /*1650*/  IMAD.X R3, RZ, RZ, UR21, P1 ;  /* 0x00000015ff037e24 */ /* 0x000fca00088e06ff */
[----:B--2---:R2:W3:Y:S01]  /*1660*/  ATOMG.E.EXCH.STRONG.GPU PT, RZ, [R2], R5 ;  /* 0x0000000502ff73a8 */ /* 0x0044e200041ee100 */
[----:B------:R-:W-:-:S04]  /*1670*/  DEPBAR {5,4,3,2,1,0} ;  /* 0x0000003f0000791a */ /* 0x000fc80000000000 */
[----:B------:R-:W4:Y:S02]  /*1680*/  CCTL.E.C.LDCU.IV.DEEP [UR20] ;  /* 0x0000000014007540 */ /* 0x000f240009c08000 */
[----:B----4-:R2:W-:Y:S01]  /*1690*/  UTMACCTL.IV [UR20] ;  /* 0x00000000140079b9 */ /* 0x0105e20008000000 */
[----:B------:R-:W-:Y:S01]  /*16a0*/  NOP ;  /* 0x0000000000007918 */ /* 0x000fe20000000000 */
.L_x_51:
[----:B------:R-:W-:Y:S05]  /*16b0*/  @P0 BRA `(.L_x_52) ;  /* 0x00000000000c0947 */ /* 0x000fea0003800000 */
[----:B------:R0:W-:Y:S01]  /*16c0*/  UTMACMDFLUSH ;  /* 0x00000000000079b7 */ /* 0x0001e20000000000 */
[----:B------:R-:W-:Y:S05]  /*16d0*/  @P0 BRA `(.L_x_52) ;  /* 0x0000000000040947 */ /* 0x000fea0003800000 */
[----:B------:R-:W-:-:S04]  /*16e0*/  DEPBAR.LE SB0, 0x0 ;  /* 0x000080000000791a */ /* 0x000fc80000000000 */
.L_x_52:
[----:B------:R-:W-:Y:S05]  /*16f0*/  WARPSYNC.ALL ;  /* 0x0000000000007948 */ /* 0x000fea0003800000 */
[----:B------:R-:W-:Y:S01]  /*1700*/  NOP ;  /* 0x0000000000007918 */ /* 0x000fe20000000000 */
[----:B---3--:R-:W-:Y:S01]  /*1710*/  BAR.SYNC.DEFER_BLOCKING 0x0 ;  /* 0x0000000000007b1d */ /* 0x008fe20000010000 */
[----:B--2---:R-:W-:Y:S01]  /*1720*/  SHF.R.U32.HI R2, RZ, 0x5, R0 ;  /* 0x00000005ff027819 */ /* 0x004fe20000011600 */
[----:B------:R-:W-:Y:S01]  /*1730*/  UIADD3 UR12, UPT, UPT, UR8, 0x8010, URZ ;  /* 0x00008010080c7890 */ /* 0x000fe2000fffe0ff */
[----:B------:R-:W-:Y:S01]  /*1740*/  ISETP.GE.AND P0, PT, R6, 0x1, PT ;  /* 0x000000010600780c */ /* 0x000fe20003f06270 */
[----:B------:R-:W-:Y:S01]  /*1750*/  USHF.L.U32 UR15, UR7, 0x6, URZ ;  /* 0x00000006070f7899 */ /* 0x000fe200080006ff */
[----:B------:R-:W-:Y:S01]  /*1760*/  R2UR UR22, R2 ;  /* 0x00000000021672ca */ /* 0x000fe200000e0000 */
[----:B------:R-:W-:Y:S01]  /*1770*/  VOTEU.ALL UP0, P3 ;  /* 0x0000000000ff7886 */ /* 0x000fe20001800000 */
[----:B------:R-:W-:Y:S01]  /*1780*/  UMOV UR4, 0x1 ;  /* 0x0000000100047882 */ /* 0x000fe20000000000 */
[----:B------:R-:W-:Y:S01]  /*1790*/  VOTEU.ALL UP1, P3 ;  /* 0x0000000000ff7886 */ /* 0x000fe20001820000 */
[----:B------:R-:W-:Y:S01]  /*17a0*/  USHF.L.U32 UR19, UR9, 0x6, URZ ;  /* 0x0000000609137899 */ /* 0x000fe200080006ff */
[----:B------:R-:W-:Y:S01]  /*17b0*/  BSSY.RECONVERGENT B5, `(.L_x_53) ;  /* 0x0000018000057945 */ /* 0x000fe20003800200 */
[----:B------:R-:W-:-:S04]  /*17c0*/  @!UP0 UIADD3 UR10, UPT, UPT, -UR4, 0x100000, URZ ;  /* 0x00100000040a8890 */ /* 0x000fc8000fffe1ff */
[----:B------:R-:W-:Y:S02]  /*17d0*/  @!UP0 USHF.L.U32 UR11, UR10, 0xb, URZ ;  /* 0x0000000b0a0b8899 */ /* 0x000fe400080006ff */
[----:B------:R-:W-:Y:S02]  /*17e0*/  @!UP0 USHF.L.U32 UR10, UR10, 0x1, URZ ;  /* 0x000000010a0a8899 */ /* 0x000fe400080006ff */
[----:B------:R-:W-:-:S04]  /*17f0*/  @!UP0 UIADD3 UR4, UPT, UPT, -UR4, 0x100000, URZ ;  /* 0x0010000004048890 */ /* 0x000fc8000fffe1ff */
[----:B------:R-:W-:Y:S02]  /*1800*/  @!UP0 USHF.L.U32 UR5, UR4, 0xb, URZ ;  /* 0x0000000b04058899 */ /* 0x000fe400080006ff */
[----:B------:R-:W-:Y:S01]  /*1810*/  @!UP0 USHF.L.U32 UR4, UR4, 0x1, URZ ;  /* 0x0000000104048899 */ /* 0x000fe200080006ff */
[----:B------:R-:W-:Y:S01]  /*1820*/  VOTEU.ALL UP0, P3 ;  /* 0x0000000000ff7886 */ /* 0x000fe20001800000 */
[----:B------:R-:W2:Y:S04]  /*1830*/  FENCE.VIEW.ASYNC.S ;  /* 0x00000000000073c6 */ /* 0x000ea80000000000 */
[----:B--2---:R2:W3:Y:S06]  /*1840*/  @!UP0 SYNCS.EXCH.64 URZ, [UR8+0x8000], UR10 ;  /* 0x0080000a08ff85b2 */ /* 0x0044ec0008000100 */
[----:B------:R2:W3:Y:S02]  /*1850*/  @!UP1 SYNCS.EXCH.64 URZ, [UR8+0x8010], UR4 ;  /* 0x0080100408ff95b2 */ /* 0x0004e40008000100 */
[----:B---3--:R-:W-:Y:S06]  /*1860*/  BAR.SYNC.DEFER_BLOCKING 0x0 ;  /* 0x0000000000007b1d */ /* 0x008fec0000010000 */
[----:B------:R-:W-:Y:S05]  /*1870*/  @P3 BRA `(.L_x_54) ;  /* 0x00000000002c3947 */ /* 0x000fea0003800000 */
[----:B--2---:R-:W-:Y:S02]  /*1880*/  UMOV UR4, 0x1 ;  /* 0x0000000100047882 */ /* 0x004fe40000000000 */
[----:B------:R-:W-:-:S04]  /*1890*/  UIADD3 UR10, UPT, UPT, -UR4, 0x100000, URZ ;  /* 0x00100000040a7890 */ /* 0x000fc8000fffe1ff */
[----:B------:R-:W-:Y:S02]  /*18a0*/  USHF.L.U32 UR11, UR10, 0xb, URZ ;  /* 0x0000000b0a0b7899 */ /* 0x000fe400080006ff */
[----:B------:R-:W-:Y:S02]  /*18b0*/  USHF.L.U32 UR10, UR10, 0x1, URZ ;  /* 0x000000010a0a7899 */ /* 0x000fe400080006ff */
[----:B------:R-:W-:-:S04]  /*18c0*/  UIADD3 UR4, UPT, UPT, -UR4, 0x100000, URZ ;  /* 0x0010000004047890 */ /* 0x000fc8000fffe1ff */
[----:B------:R-:W-:Y:S02]  /*18d0*/  USHF.L.U32 UR5, UR4, 0xb, URZ ;  /* 0x0000000b04057899 */ /* 0x000fe400080006ff */
[----:B------:R-:W-:Y:S01]  /*18e0*/  USHF.L.U32 UR4, UR4, 0x1, URZ ;  /* 0x0000000104047899 */ /* 0x000fe200080006ff */
[----:B------:R-:W2:Y:S03]  /*18f0*/  FENCE.VIEW.ASYNC.S ;  /* 0x00000000000073c6 */ /* 0x000ea60000000000 */
[----:B--2---:R3:W2:Y:S08]  /*1900*/  SYNCS.EXCH.64 URZ, [UR8+0x8008], UR10 ;  /* 0x0080080a08ff75b2 */ /* 0x0046b00008000100 */
[----:B------:R3:W4:Y:S02]  /*1910*/  SYNCS.EXCH.64 URZ, [UR8+0x8018], UR4 ;  /* 0x0080180408ff75b2 */ /* 0x0007240008000100 */
[----:B---3--:R-:W-:Y:S01]  /*1920*/  NOP ;  /* 0x0000000000007918 */ /* 0x008fe20000000000 */
.L_x_54:
[----:B--2---:R-:W-:Y:S05]  /*1930*/  BSYNC.RECONVERGENT B5 ;  /* 0x0000000000057941 */ /* 0x004fea0003800200 */
.L_x_53:
[----:B------:R-:W-:Y:S05]  /*1940*/  @!P0 BRA `(.L_x_55) ;  /* 0x0000000800708947 */ /* 0x000fea0003800000 */
[----:B----4-:R-:W-:Y:S01]  /*1950*/  BAR.SYNC.DEFER_BLOCKING 0x0 ;  /* 0x0000000000007b1d */ /* 0x010fe20000010000 */
[----:B------:R-:W-:Y:S01]  /*1960*/  @!P3 IMAD.MOV.U32 R2, RZ, RZ, 0x4000 ;  /* 0x00004000ff02b424 */ /* 0x000fe200078e00ff */
[----:B------:R-:W-:Y:S02]  /*1970*/  ELECT P1, URZ, PT ;  /* 0x0000000000ff782f */ /* 0x000fe40003820000 */
[----:B------:R-:W-:Y:S02]  /*1980*/  ELECT P0, URZ, PT ;  /* 0x0000000000ff782f */ /* 0x000fe40003800000 */
[C---:B------:R-:W-:Y:S01]  /*1990*/  ISETP.LT.U32.AND P1, PT, R20.reuse, 0x20, P1 ;  /* 0x000000201400780c */ /* 0x040fe20000f21070 */
[----:B------:R-:W-:Y:S01]  /*19a0*/  UMOV UR11, UR15 ;  /* 0x0000000f000b7c82 */ /* 0x000fe20008000000 */
[----:B------:R-:W-:Y:S01]  /*19b0*/  ISETP.LT.U32.AND P0, PT, R20, 0x20, P0 ;  /* 0x000000201400780c */ /* 0x000fe20000701070 */
[----:B------:R-:W-:-:S10]  /*19c0*/  UIADD3 UR16, UPT, UPT, UR8, 0x4000, URZ ;  /* 0x0000400008107890 */ /* 0x000fd4000fffe0ff */
[----:B------:R-:W-:Y:S01]  /*19d0*/  VOTEU.ANY UP0, P1 ;  /* 0x0000000000ff7886 */ /* 0x000fe20000800100 */
[----:B------:R-:W-:Y:S01]  /*19e0*/  VOTEU.ANY UP2, P1 ;  /* 0x0000000000ff7886 */ /* 0x000fe20000840100 */
[----:B------:R-:W-:Y:S01]  /*19f0*/  VOTEU.ANY UP1, P0 ;  /* 0x0000000000ff7886 */ /* 0x000fe20000020100 */
[----:B------:R-:W-:Y:S01]  /*1a00*/  VOTEU.ANY UP3, P0 ;  /* 0x0000000000ff7886 */ /* 0x000fe20000060100 */
[----:B------:R2:W-:Y:S01]  /*1a10*/  @!P3 SYNCS.ARRIVE.TRANS64 RZ, [UR8+0x8000], R2 ;  /* 0x00800002ffffb9a7 */ /* 0x0005e20008000008 */
[----:B------:R3:W-:Y:S06]  /*1a20*/  MEMBAR.ALL.CTA ;  /* 0x0000000000007992 */ /* 0x0007ec0000008000 */
[----:B---3--:R-:W3:Y:S01]  /*1a30*/  FENCE.VIEW.ASYNC.S ;  /* 0x00000000000073c6 */ /* 0x008ee20000000000 */
[----:B------:R-:W-:Y:S01]  /*1a40*/  @UP0 UIADD3 UR9, UPT, UPT, UR8, 0x8000, URZ ;  /* 0x0000800008090890 */ /* 0x000fe2000fffe0ff */
[----:B------:R-:W-:Y:S01]  /*1a50*/  @UP0 UMOV UR10, URZ ;  /* 0x000000ff000a0c82 */ /* 0x000fe20008000000 */
[----:B------:R-:W-:Y:S01]  /*1a60*/  @UP1 UIADD3 UR17, UPT, UPT, UR8, 0x8000, URZ ;  /* 0x0000800008111890 */ /* 0x000fe2000fffe0ff */
[----:B------:R-:W-:Y:S01]  /*1a70*/  @UP1 UMOV UR18, URZ ;  /* 0x000000ff00121c82 */ /* 0x000fe20008000000 */
[----:B------:R-:W-:Y:S01]  /*1a80*/  UISETP.NE.U32.AND UP0, UPT, UR22, URZ, UPT ;  /* 0x000000ff1600728c */ /* 0x000fe2000bf05070 */
[----:B---3--:R-:W-:Y:S06]  /*1a90*/  BAR.SYNC.DEFER_BLOCKING 0x0 ;  /* 0x0000000000007b1d */ /* 0x008fec0000010000 */
[----:B------:R2:W-:Y:S02]  /*1aa0*/  @UP2 UTMALDG.2D [UR8], [UR24] ;  /* 0x00000008180025b4 */ /* 0x0005e40008008000 */
[----:B------:R-:W-:Y:S06]  /*1ab0*/  BAR.SYNC.DEFER_BLOCKING 0x0 ;  /* 0x0000000000007b1d */ /* 0x000fec0000010000 */
[----:B------:R2:W-:Y:S02]  /*1ac0*/  @UP3 UTMALDG.2D [UR16], [UR26] ;  /* 0x000000101a0035b4 */ /* 0x0005e40008008000 */
[----:B------:R-:W-:Y:S06]  /*1ad0*/  BAR.SYNC.DEFER_BLOCKING 0x0 ;  /* 0x0000000000007b1d */ /* 0x000fec0000010000 */
[----:B------:R-:W3:Y:S02]  /*1ae0*/  SYNCS.PHASECHK.TRANS64.TRYWAIT P0, [UR8+0x8000], RZ ;  /* 0x008000ffff0075a7 */ /* 0x000ee40008001108 */
[----:B--23--:R-:W-:Y:S05]  /*1af0*/  @!P0 BRA `(.L_x_56) ;  /* 0x0000000c00908947 */ /* 0x00cfea0003800000 */
.L_x_70:
[----:B------:R-:W-:Y:S05]  /*1b00*/  BRA.U UP0, `(.L_x_57) ;  /* 0x0000000100747547 */ /* 0x000fea000b800000 */
[----:B------:R-:W-:Y:S02]  /*1b10*/  USHF.R.U32.HI UR6, URZ, 0x4, UR8 ;  /* 0x00000004ff067899 */ /* 0x000fe40008011608 */
[----:B------:R-:W-:Y:S02]  /*1b20*/  USHF.R.U32.HI UR10, URZ, 0x4, UR16 ;  /* 0x00000004ff0a7899 */ /* 0x000fe40008011610 */
[----:B------:R-:W-:Y:S02]  /*1b30*/  USGXT.U32 UR6, UR6, 0xe ;  /* 0x0000000e0606789a */ /* 0x000fe40008000000 */
[----:B------:R-:W-:Y:S02]  /*1b40*/  USGXT.U32 UR10, UR10, 0xe ;  /* 0x0000000e0a0a789a */ /* 0x000fe40008000000 */
[----:B------:R-:W-:Y:S02]  /*1b50*/  UIADD3 UR32, UP0, UPT, UR6, 0x2, URZ ;  /* 0x0000000206207890 */ /* 0x000fe4000ff1e0ff */
[----:B------:R-:W-:Y:S01]  /*1b60*/  UIADD3 UR34, UP1, UPT, UR10, 0x2, URZ ;  /* 0x000000020a227890 */ /* 0x000fe2000ff3e0ff */
[----:B------:R-:W-:Y:S01]  /*1b70*/  UMOV UR4, URZ ;  /* 0x000000ff00047c82 */ /* 0x000fe20008000000 */
[----:B------:R-:W-:Y:S01]  /*1b80*/  UMOV UR5, URZ ;  /* 0x000000ff00057c82 */ /* 0x000fe20008000000 */
[----:B------:R-:W-:-:S02]  /*1b90*/  UIADD3.X UR33, UPT, UPT, UR4, 0x40004040, URZ, UP0, !UPT ;  /* 0x4000404004217890 */ /* 0x000fc400087fe4ff */
[----:B------:R-:W-:Y:S02]  /*1ba0*/  UIADD3.X UR35, UPT, UPT, UR5, 0x40004040, URZ, UP1, !UPT ;  /* 0x4000404005237890 */ /* 0x000fe40008ffe4ff */
[----:B------:R-:W-:Y:S02]  /*1bb0*/  UIADD3.64 UR4, UPT, UPT, UR32, 0x2, URZ ;  /* 0x0000000220047897 */ /* 0x000fe4000fffe0ff */
[----:B------:R-:W-:Y:S02]  /*1bc0*/  UIADD3.64 UR16, UPT, UPT, UR34, 0x2, URZ ;  /* 0x0000000222107897 */ /* 0x000fe4000fffe0ff */
[----:B------:R-:W-:Y:S02]  /*1bd0*/  UIADD3.64 UR28, UPT, UPT, UR32, 0x4, URZ ;  /* 0x00000004201c7897 */ /* 0x000fe4000fffe0ff */
[----:B------:R-:W-:Y:S01]  /*1be0*/  UIADD3.64 UR30, UPT, UPT, UR34, 0x4, URZ ;  /* 0x00000004221e7897 */ /* 0x000fe2000fffe0ff */
[----:B------:R-:W-:Y:S01]  /*1bf0*/  UMOV UR36, 0x0 ;  /* 0x0000000000247882 */ /* 0x000fe20000000000 */
[----:B------:R-:W-:Y:S01]  /*1c00*/  UMOV UR37, 0x4100490 ;  /* 0x0410049000257882 */ /* 0x000fe20000000000 */
[----:B------:R-:W-:Y:S01]  /*1c10*/  UMOV UR7, 0x40004040 ;  /* 0x4000404000077882 */ /* 0x000fe20000000000 */
[----:B------:R-:W-:Y:S01]  /*1c20*/  UMOV UR11, 0x40004040 ;  /* 0x40004040000b7882 */ /* 0x000fe20000000000 */
[----:B------:R-:W-:Y:S01]  /*1c30*/  UMOV UR38, 0x0 ;  /* 0x0000000000267882 */ /* 0x000fe20000000000 */
[----:B------:R-:W-:Y:S01]  /*1c40*/  UMOV UR39, 0x4100490 ;  /* 0x0410049000277882 */ /* 0x000fe20000000000 */
[----:B------:R-:W-:Y:S01]  /*1c50*/  UMOV UR40, 0x0 ;  /* 0x0000000000287882 */ /* 0x000fe20000000000 */
[----:B------:R-:W-:Y:S01]  /*1c60*/  UMOV UR41, 0x4100490 ;  /* 0x0410049000297882 */ /* 0x000fe20000000000 */
[----:B------:R2:W-:Y:S01]  /*1c70*/  UTCHMMA gdesc[UR6], gdesc[UR10], tmem[UR23], tmem[UR36], idesc[UR37], !UPT ;  /* 0x00ff240a060075ea */ /* 0x0005e2000f800017 */
[----:B------:R-:W-:Y:S01]  /*1c80*/  UMOV UR42, 0x0 ;  /* 0x00000000002a7882 */ /* 0x000fe20000000000 */
[----:B------:R-:W-:Y:S01]  /*1c90*/  UMOV UR43, 0x4100490 ;  /* 0x04100490002b7882 */ /* 0x000fe20000000000 */
[----:B------:R2:W-:Y:S01]  /*1ca0*/  UTCHMMA gdesc[UR32], gdesc[UR34], tmem[UR23], tmem[UR38], idesc[UR39], UPT ;  /* 0x00ff2622200075ea */ /* 0x0005e2000b800017 */
[----:B------:R2:W-:Y:S01]  /*1cb0*/  UTCHMMA gdesc[UR4], gdesc[UR16], tmem[UR23], tmem[UR40], idesc[UR41], UPT ;  /* 0x00ff2810040075ea */ /* 0x0005e2000b800017 */
[----:B------:R2:W-:Y:S01]  /*1cc0*/  UTCHMMA gdesc[UR28], gdesc[UR30], tmem[UR23], tmem[UR42], idesc[UR43], UPT ;  /* 0x00ff2a1e1c0075ea */ /* 0x0005e2000b800017 */
[----:B------:R-:W-:Y:S01]  /*1cd0*/  NOP ;  /* 0x0000000000007918 */ /* 0x000fe20000000000 */
.L_x_57:
[----:B------:R-:W-:Y:S01]  /*1ce0*/  ELECT P0, URZ, PT ;  /* 0x0000000000ff782f */ /* 0x000fe20003800000 */
[----:B--2---:R-:W-:Y:S01]  /*1cf0*/  UMOV UR4, UR12 ;  /* 0x0000000c00047c82 */ /* 0x004fe20008000000 */
[----:B------:R-:W-:Y:S02]  /*1d00*/  UMOV UR5, URZ ;  /* 0x000000ff00057c82 */ /* 0x000fe40008000000 */
[----:B------:R-:W-:-:S13]  /*1d10*/  ISETP.LT.U32.AND P0, PT, R20, 0x20, P0 ;  /* 0x000000201400780c */ /* 0x000fda0000701070 */
[----:B------:R-:W-:Y:S01]  /*1d20*/  VOTEU.ANY UP0, P0 ;  /* 0x0000000000ff7886 */ /* 0x000fe20000000100 */
[----:B------:R-:W-:Y:S01]  /*1d30*/  VOTEU.ANY UP1, P0 ;  /* 0x0000000000ff7886 */ /* 0x000fe20000020100 */
[----:B------:R-:W-:-:S03]  /*1d40*/  ISETP.GE.U32.AND P0, PT, R6, 0x41, PT ;  /* 0x000000410600780c */ /* 0x000fc60003f06070 */
[----:B------:R-:W-:Y:S02]  /*1d50*/  @UP0 UMOV UR4, UR4 ;  /* 0x0000000400040c82 */ /* 0x000fe40008000000 */
[----:B------:R2:W-:Y:S01]  /*1d60*/  @UP1 UTCBAR [UR4], URZ ;  /* 0x000000ff040013e9 */ /* 0x0005e200080000ff */
[----:B------:R-:W-:Y:S06]  /*1d70*/  BAR.SYNC.DEFER_BLOCKING 0x0 ;  /* 0x0000000000007b1d */ /* 0x000fec0000010000 */
[----:B------:R-:W3:Y:S02]  /*1d80*/  SYNCS.PHASECHK.TRANS64.TRYWAIT P1, [UR8+0x8010], RZ ;  /* 0x008010ffff0075a7 */ /* 0x000ee40008021108 */
[----:B--23--:R-:W-:Y:S05]  /*1d90*/  @!P1 BRA `(.L_x_58) ;  /* 0x0000000800f49947 */ /* 0x00cfea0003800000 */
.L_x_71:
[----:B------:R-:W-:Y:S01]  /*1da0*/  UMOV UR4, URZ ;  /* 0x000000ff00047c82 */ /* 0x000fe20008000000 */
[----:B------:R-:W-:Y:S05]  /*1db0*/  @!P0 BRA `(.L_x_55) ;  /* 0x0000000400548947 */ /* 0x000fea0003800000 */
[----:B------:R-:W2:Y:S01]  /*1dc0*/  LDCU UR29, c[0x0][0x3a0] ;  /* 0x00007400ff1d77ac */ /* 0x000ea20008000800 */
[----:B------:R-:W-:Y:S01]  /*1dd0*/  UMOV UR9, 0x1 ;  /* 0x0000000100097882 */ /* 0x000fe20000000000 */
[----:B------:R-:W-:-:S05]  /*1de0*/  UMOV UR14, 0x40 ;  /* 0x00000040000e7882 */ /* 0x000fca0000000000 */
.L_x_62:
[----:B------:R-:W-:Y:S01]  /*1df0*/  BAR.SYNC.DEFER_BLOCKING 0x0 ;  /* 0x0000000000007b1d */ /* 0x000fe20000010000 */
[----:B------:R-:W-:Y:S01]  /*1e00*/  ULEA UR28, UR9, UR8, 0x3 ;  /* 0x00000008091c7291 */ /* 0x000fe2000f8e18ff */
[----:B------:R-:W-:Y:S01]  /*1e10*/  @!P3 IMAD.MOV.U32 R2, RZ, RZ, 0x4000 ;  /* 0x00004000ff02b424 */ /* 0x000fe200078e00ff */
[----:B------:R-:W-:Y:S01]  /*1e20*/  ELECT P1, URZ, PT ;  /* 0x0000000000ff782f */ /* 0x000fe20003820000 */
[----:B------:R-:W-:-:S03]  /*1e30*/  ULEA UR12, UR9, UR8, 0xd ;  /* 0x00000008090c7291 */ /* 0x000fc6000f8e68ff */
[----:B------:R-:W-:Y:S02]  /*1e40*/  ISETP.LT.U32.AND P1, PT, R20, 0x20, P1 ;  /* 0x000000201400780c */ /* 0x000fe40000f21070 */
[----:B------:R-:W-:Y:S01]  /*1e50*/  ELECT P0, URZ, PT ;  /* 0x0000000000ff782f */ /* 0x000fe20003800000 */
[----:B------:R-:W-:-:S03]  /*1e60*/  UIADD3 UR16, UPT, UPT, UR12, 0x4000, URZ ;  /* 0x000040000c107890 */ /* 0x000fc6000fffe0ff */
[----:B------:R-:W-:Y:S01]  /*1e70*/  ISETP.LT.U32.AND P0, PT, R20, 0x20, P0 ;  /* 0x000000201400780c */ /* 0x000fe20000701070 */
[----:B------:R-:W-:Y:S01]  /*1e80*/  UMOV UR18, UR14 ;  /* 0x0000000e00127c82 */ /* 0x000fe20008000000 */
[----:B------:R-:W-:-:S05]  /*1e90*/  USHF.L.U32 UR5, UR4, 0x1f, URZ ;  /* 0x0000001f04057899 */ /* 0x000fca00080006ff */
[----:B------:R-:W-:Y:S01]  /*1ea0*/  VOTEU.ANY UP0, P1 ;  /* 0x0000000000ff7886 */ /* 0x000fe20000800100 */
[----:B------:R3:W-:Y:S01]  /*1eb0*/  @!P3 SYNCS.ARRIVE.TRANS64 RZ, [UR28+0x8000], R2 ;  /* 0x00800002ffffb9a7 */ /* 0x0007e2000800001c */
[----:B------:R4:W-:Y:S06]  /*1ec0*/  MEMBAR.ALL.CTA ;  /* 0x0000000000007992 */ /* 0x0009ec0000008000 */
[----:B----4-:R-:W4:Y:S01]  /*1ed0*/  FENCE.VIEW.ASYNC.S ;  /* 0x00000000000073c6 */ /* 0x010f220000000000 */
[----:B------:R-:W-:Y:S01]  /*1ee0*/  @UP0 UIADD3 UR13, UPT, UPT, UR28, 0x8000, URZ ;  /* 0x000080001c0d0890 */ /* 0x000fe2000fffe0ff */
[----:B----4-:R-:W-:Y:S01]  /*1ef0*/  VOTEU.ANY UP0, P1 ;  /* 0x0000000000ff7886 */ /* 0x010fe20000800100 */
[----:B------:R-:W-:Y:S01]  /*1f00*/  VOTEU.ANY UP1, P0 ;  /* 0x0000000000ff7886 */ /* 0x000fe20000020100 */
[----:B---3--:R-:W-:-:S04]  /*1f10*/  IMAD.U32 R2, RZ, RZ, UR5 ;  /* 0x00000005ff027e24 */ /* 0x008fc8000f8e00ff */
[----:B------:R-:W-:Y:S01]  /*1f20*/  @UP1 UIADD3 UR17, UPT, UPT, UR28, 0x8000, URZ ;  /* 0x000080001c111890 */ /* 0x000fe2000fffe0ff */
[----:B------:R-:W-:Y:S01]  /*1f30*/  VOTEU.ANY UP1, P0 ;  /* 0x0000000000ff7886 */ /* 0x000fe20000020100 */
[----:B------:R-:W-:Y:S06]  /*1f40*/  BAR.SYNC.DEFER_BLOCKING 0x0 ;  /* 0x0000000000007b1d */ /* 0x000fec0000010000 */
[----:B------:R3:W-:Y:S01]  /*1f50*/  @UP0 UTMALDG.2D [UR12], [UR24] ;  /* 0x0000000c180005b4 */ /* 0x0007e20008008000 */
[----:B------:R-:W-:Y:S01]  /*1f60*/  UISETP.NE.U32.AND UP0, UPT, UR22, URZ, UPT ;  /* 0x000000ff1600728c */ /* 0x000fe2000bf05070 */
[----:B------:R-:W-:Y:S06]  /*1f70*/  BAR.SYNC.DEFER_BLOCKING 0x0 ;  /* 0x0000000000007b1d */ /* 0x000fec0000010000 */
[----:B------:R3:W-:Y:S02]  /*1f80*/  @UP1 UTMALDG.2D [UR16], [UR26] ;  /* 0x000000101a0015b4 */ /* 0x0007e40008008000 */
[----:B------:R-:W-:Y:S06]  /*1f90*/  BAR.SYNC.DEFER_BLOCKING 0x0 ;  /* 0x0000000000007b1d */ /* 0x000fec0000010000 */
[----:B------:R-:W4:Y:S02]  /*1fa0*/  SYNCS.PHASECHK.TRANS64.TRYWAIT P0, [UR28+0x8000], R2 ;  /* 0x00800002ff0075a7 */ /* 0x000f24000800111c */
[----:B---34-:R-:W-:Y:S05]  /*1fb0*/  @!P0 BRA `(.L_x_59) ;  /* 0x0000000800788947 */ /* 0x018fea0003800000 */
.L_x_72:
        /* <DEDUP_REMOVED lines=11> */
[----:B------:R-:W-:Y:S02]  /*2070*/  UIADD3 UR6, UP0, UPT, UR16, 0x2, URZ ;  /* 0x0000000210067890 */ /* 0x000fe4000ff1e0ff */
[----:B------:R-:W-:Y:S02]  /*2080*/  UIADD3 UR32, UP1, UPT, UR30, 0x2, URZ ;  /* 0x000000021e207890 */ /* 0x000fe4000ff3e0ff */
[----:B------:R-:W-:Y:S02]  /*2090*/  UIADD3 UR34, UP2, UPT, UR16, 0x4, URZ ;  /* 0x0000000410227890 */ /* 0x000fe4000ff5e0ff */
[----:B------:R-:W-:Y:S02]  /*20a0*/  UIADD3 UR36, UP3, UPT, UR30, 0x4, URZ ;  /* 0x000000041e247890 */ /* 0x000fe4000ff7e0ff */
[----:B------:R-:W-:-:S02]  /*20b0*/  UIADD3.X UR7, UPT, UPT, UR17, URZ, URZ, UP0, !UPT ;  /* 0x000000ff11077290 */ /* 0x000fc400087fe4ff */
[----:B------:R-:W-:Y:S02]  /*20c0*/  UIADD3.X UR33, UPT, UPT, UR31, URZ, URZ, UP1, !UPT ;  /* 0x000000ff1f217290 */ /* 0x000fe40008ffe4ff */
[----:B------:R-:W-:Y:S02]  /*20d0*/  UIADD3.X UR35, UPT, UPT, UR17, URZ, URZ, UP2, !UPT ;  /* 0x000000ff11237290 */ /* 0x000fe400097fe4ff */
[----:B------:R-:W-:Y:S01]  /*20e0*/  UIADD3.X UR37, UPT, UPT, UR31, URZ, URZ, UP3, !UPT ;  /* 0x000000ff1f257290 */ /* 0x000fe20009ffe4ff */
        /* <DEDUP_REMOVED lines=8> */
[----:B------:R3:W-:Y:S01]  /*2170*/  UTCHMMA gdesc[UR10], gdesc[UR12], tmem[UR23], tmem[UR38], idesc[UR39], UPT ;  /* 0x00ff260c0a0075ea */ /* 0x0007e2000b800017 */
[----:B------:R-:W-:Y:S01]  /*2180*/  UMOV UR44, 0x0 ;  /* 0x00000000002c7882 */ /* 0x000fe20000000000 */
[----:B------:R-:W-:Y:S01]  /*2190*/  UMOV UR45, 0x4100490 ;  /* 0x04100490002d7882 */ /* 0x000fe20000000000 */
[----:B------:R3:W-:Y:S01]  /*21a0*/  UTCHMMA gdesc[UR16], gdesc[UR30], tmem[UR23], tmem[UR40], idesc[UR41], UPT ;  /* 0x00ff281e100075ea */ /* 0x0007e2000b800017 */
[----:B------:R3:W-:Y:S01]  /*21b0*/  UTCHMMA gdesc[UR6], gdesc[UR32], tmem[UR23], tmem[UR42], idesc[UR43], UPT ;  /* 0x00ff2a20060075ea */ /* 0x0007e2000b800017 */
[----:B------:R3:W-:Y:S01]  /*21c0*/  UTCHMMA gdesc[UR34], gdesc[UR36], tmem[UR23], tmem[UR44], idesc[UR45], UPT ;  /* 0x00ff2c24220075ea */ /* 0x0007e2000b800017 */
[----:B------:R-:W-:Y:S01]  /*21d0*/  NOP ;  /* 0x0000000000007918 */ /* 0x000fe20000000000 */
.L_x_60:
[----:B------:R-:W-:Y:S01]  /*21e0*/  ELECT P0, URZ, PT ;  /* 0x0000000000ff782f */ /* 0x000fe20003800000 */
[----:B---3--:R-:W-:-:S03]  /*21f0*/  UIADD3 UR6, UPT, UPT, UR28, 0x8010, URZ ;  /* 0x000080101c067890 */ /* 0x008fc6000fffe0ff */
[----:B------:R-:W-:Y:S01]  /*2200*/  ISETP.LT.U32.AND P0, PT, R20, 0x20, P0 ;  /* 0x000000201400780c */ /* 0x000fe20000701070 */
[----:B------:R-:W-:-:S12]  /*2210*/  UMOV UR7, URZ ;  /* 0x000000ff00077c82 */ /* 0x000fd80008000000 */
[----:B------:R-:W-:Y:S01]  /*2220*/  VOTEU.ANY UP0, P0 ;  /* 0x0000000000ff7886 */ /* 0x000fe20000000100 */
[----:B------:R-:W-:-:S04]  /*2230*/  VOTEU.ANY UP1, P0 ;  /* 0x0000000000ff7886 */ /* 0x000fc80000020100 */
[----:B------:R-:W-:Y:S02]  /*2240*/  @UP0 UMOV UR6, UR6 ;  /* 0x0000000600060c82 */ /* 0x000fe40008000000 */
[----:B------:R3:W-:Y:S01]  /*2250*/  @UP1 UTCBAR [UR6], URZ ;  /* 0x000000ff060013e9 */ /* 0x0007e200080000ff */
[----:B------:R-:W-:Y:S06]  /*2260*/  BAR.SYNC.DEFER_BLOCKING 0x0 ;  /* 0x0000000000007b1d */ /* 0x000fec0000010000 */
[----:B------:R-:W4:Y:S02]  /*2270*/  SYNCS.PHASECHK.TRANS64.TRYWAIT P0, [UR28+0x8010], R2 ;  /* 0x00801002ff0075a7 */ /* 0x000f24000800111c */
[----:B---34-:R-:W-:Y:S05]  /*2280*/  @!P0 BRA `(.L_x_61) ;  /* 0x0000000400d08947 */ /* 0x018fea0003800000 */
.L_x_73:
[----:B------:R-:W-:Y:S02]  /*2290*/  UIADD3 UR9, UPT, UPT, UR9, 0x1, URZ ;  /* 0x0000000109097890 */ /* 0x000fe4000fffe0ff */
[----:B------:R-:W-:Y:S02]  /*22a0*/  UIADD3 UR14, UPT, UPT, UR14, 0x40, URZ ;  /* 0x000000400e0e7890 */ /* 0x000fe4000fffe0ff */
[----:B------:R-:W-:-:S04]  /*22b0*/  UISETP.NE.U32.AND UP0, UPT, UR9, 0x2, UPT ;  /* 0x000000020900788c */ /* 0x000fc8000bf05070 */
[----:B------:R-:W-:Y:S02]  /*22c0*/  USEL UR5, URZ, 0x1, UP0 ;  /* 0x00000001ff057887 */ /* 0x000fe40008000000 */
[----:B------:R-:W-:Y:S02]  /*22d0*/  USEL UR9, UR9, URZ, UP0 ;  /* 0x000000ff09097287 */ /* 0x000fe40008000000 */
[----:B--2---:R-:W-:Y:S02]  /*22e0*/  UISETP.GE.AND UP0, UPT, UR14, UR29, UPT ;  /* 0x0000001d0e00728c */ /* 0x004fe4000bf06270 */
[----:B------:R-:W-:-:S07]  /*22f0*/  ULOP3.LUT UR4, UR4, UR5, URZ, 0x3c, !UPT ;  /* 0x0000000504047292 */ /* 0x000fce000f8e3cff */
[----:B------:R-:W-:Y:S05]  /*2300*/  BRA.U !UP0, `(.L_x_62) ;  /* 0xfffffff908b87547 */ /* 0x000fea000b83ffff */
.L_x_55:
[----:B----4-:R-:W-:Y:S06]  /*2310*/  BAR.SYNC.DEFER_BLOCKING 0x0 ;  /* 0x0000000000007b1d */ /* 0x010fec0000010000 */
[----:B------:R-:W-:Y:S04]  /*2320*/  BSSY.RECONVERGENT B5, `(.L_x_63) ;  /* 0x0000004000057945 */ /* 0x000fe80003800200 */
[----:B------:R-:W-:Y:S05]  /*2330*/  @P3 BRA `(.L_x_64) ;  /* 0x0000000000083947 */ /* 0x000fea0003800000 */
[----:B------:R-:W2:Y:S02]  /*2340*/  SYNCS.CCTL.IV [UR8+0x8000] ;  /* 0x00800000ff0079b1 */ /* 0x000ea40008000008 */
[----:B--2---:R-:W2:Y:S02]  /*2350*/  SYNCS.CCTL.IV [UR8+0x8010] ;  /* 0x00801000ff0079b1 */ /* 0x004ea40008000008 */
.L_x_64:
[----:B------:R-:W-:Y:S05]  /*2360*/  BSYNC.RECONVERGENT B5 ;  /* 0x0000000000057941 */ /* 0x000fea0003800200 */
.L_x_63:
[----:B--2---:R-:W-:Y:S06]  /*2370*/  BAR.SYNC.DEFER_BLOCKING 0x0 ;  /* 0x0000000000007b1d */ /* 0x004fec0000010000 */
[----:B------:R-:W-:Y:S04]  /*2380*/  BSSY.RECONVERGENT B5, `(.L_x_65) ;  /* 0x0000004000057945 */ /* 0x000fe80003800200 */
[----:B------:R-:W-:Y:S05]  /*2390*/  @P3 BRA `(.L_x_66) ;  /* 0x0000000000083947 */ /* 0x000fea0003800000 */
[----:B------:R-:W2:Y:S02]  /*23a0*/  SYNCS.CCTL.IV [UR8+0x8008] ;  /* 0x00800800ff0079b1 */ /* 0x000ea40008000008 */
[----:B--2---:R-:W2:Y:S02]  /*23b0*/  SYNCS.CCTL.IV [UR8+0x8018] ;  /* 0x00801800ff0079b1 */ /* 0x004ea40008000008 */
.L_x_66:
[----:B------:R-:W-:Y:S05]  /*23c0*/  BSYNC.RECONVERGENT B5 ;  /* 0x0000000000057941 */ /* 0x000fea0003800200 */
.L_x_65:
[----:B------:R-:W-:Y:S01]  /*23d0*/  USHF.L.U32 UR4, UR22, 0x15, URZ ;  /* 0x0000001516047899 */ /* 0x000fe200080006ff */
[C---:B------:R-:W-:Y:S01]  /*23e0*/  IMAD.SHL.U32 R2, R0.reuse, 0x40, RZ ;  /* 0x0000004000027824 */ /* 0x040fe200078e00ff */
[----:B------:R-:W-:Y:S01]  /*23f0*/  USHF.L.U32 UR22, UR22, 0x3, URZ ;  /* 0x0000000316167899 */ /* 0x000fe200080006ff */
[C---:B------:R-:W-:Y:S01]  /*2400*/  IMAD.SHL.U32 R21, R0.reuse, 0x2, RZ ;  /* 0x0000000200157824 */ /* 0x040fe200078e00ff */
[----:B------:R-:W-:Y:S01]  /*2410*/  ULOP3.LUT UR4, UR4, 0x600000, URZ, 0xc0, !UPT ;  /* 0x0060000004047892 */ /* 0x000fe2000f8ec0ff */
[C---:B------:R-:W-:Y:S01]  /*2420*/  IMAD.SHL.U32 R3, R0.reuse, 0x10, RZ ;  /* 0x0000001000037824 */ /* 0x040fe200078e00ff */
[----:B------:R-:W-:Y:S01]  /*2430*/  ULOP3.LUT UR22, UR22, 0x20, URZ, 0xc0, !UPT ;  /* 0x0000002016167892 */ /* 0x000fe2000f8ec0ff */
[----:B------:R-:W-:Y:S01]  /*2440*/  SHF.R.U32.HI R22, RZ, 0x1, R0 ;  /* 0x00000001ff167819 */ /* 0x000fe20000011600 */
[----:B------:R-:W-:Y:S01]  /*2450*/  IMAD.SHL.U32 R0, R0, 0x80, RZ ;  /* 0x0000008000007824 */ /* 0x000fe200078e00ff */
[----:B------:R-:W-:Y:S01]  /*2460*/  LOP3.LUT R2, R2, 0x1800, RZ, 0xc0, !PT ;  /* 0x0000180002027812 */ /* 0x000fe200078ec0ff */
[----:B------:R-:W-:Y:S01]  /*2470*/  UIADD3 UR4, UPT, UPT, UR22, UR4, UR23 ;  /* 0x0000000416047290 */ /* 0x000fe2000fffe017 */
[----:B------:R-:W-:-:S02]  /*2480*/  LOP3.LUT R21, R21, 0x20, RZ, 0xc0, !PT ;  /* 0x0000002015157812 */ /* 0x000fc400078ec0ff */
[----:B------:R-:W-:Y:S02]  /*2490*/  ELECT P0, URZ, PT ;  /* 0x0000000000ff782f */ /* 0x000fe40003800000 */
[----:B------:R-:W-:Y:S01]  /*24a0*/  LOP3.LUT R2, R2, 0x70, R3, 0xf8, !PT ;  /* 0x0000007002027812 */ /* 0x000fe200078ef803 */
[----:B------:R-:W-:Y:S01]  /*24b0*/  UMOV UR9, UR19 ;  /* 0x0000001300097c82 */ /* 0x000fe20008000000 */
[----:B------:R-:W-:Y:S01]  /*24c0*/  LOP3.LUT R21, R21, 0x40, R22, 0xf8, !PT ;  /* 0x0000004015157812 */ /* 0x000fe200078ef816 */
[----:B------:R-:W-:Y:S01]  /*24d0*/  UMOV UR10, UR15 ;  /* 0x0000000f000a7c82 */ /* 0x000fe20008000000 */
[----:B------:R-:W-:Y:S01]  /*24e0*/  ISETP.LT.U32.AND P0, PT, R20, 0x20, P0 ;  /* 0x000000201400780c */ /* 0x000fe20000701070 */
[----:B-----5:R-:W-:Y:S01]  /*24f0*/  LDTM.16dp32bit_t0_t15.x16 R4, tmem[UR4] ;  /* 0x00000004000479ee */ /* 0x020fe20008a00000 */
[----:B------:R-:W3:Y:S01]  /*2500*/  LDTM.16dp32bit_t16_t31.x16 R4, tmem[UR4+0x10] ;  /* 0x00001004000479ee */ /* 0x000ee20008a20000 */
[----:B------:R-:W-:Y:S01]  /*2510*/  LOP3.LUT R21, R2, R21, RZ, 0x3c, !PT ;  /* 0x0000001502157212 */ /* 0x000fe200078e3cff */
[----:B------:R-:W-:-:S03]  /*2520*/  NOP ;  /* 0x0000000000007918 */ /* 0x000fc60000000000 */
[----:B------:R-:W-:-:S04]  /*2530*/  LOP3.LUT R0, R21, 0x780, R0, 0xf8, !PT ;  /* 0x0000078015007812 */ /* 0x000fc800078ef800 */
[----:B------:R-:W-:Y:S02]  /*2540*/  LOP3.LUT R2, R0, 0x10, RZ, 0x3c, !PT ;  /* 0x0000001000027812 */ /* 0x000fe400078e3cff */
[----:B---3--:R-:W-:Y:S01]  /*2550*/  VOTEU.ANY UP1, P0 ;  /* 0x0000000000ff7886 */ /* 0x008fe20000020100 */
[----:B------:R-:W-:Y:S01]  /*2560*/  VOTEU.ANY UP0, P0 ;  /* 0x0000000000ff7886 */ /* 0x000fe20000000100 */
[----:B------:R-:W-:Y:S02]  /*2570*/  F2FP.BF16.F32.PACK_AB R4, R5, R4 ;  /* 0x000000040504723e */ /* 0x000fe400000010ff */
[----:B------:R-:W-:Y:S02]  /*2580*/  F2FP.BF16.F32.PACK_AB R5, R7, R6 ;  /* 0x000000060705723e */ /* 0x000fe400000010ff */
[----:B------:R-:W-:Y:S02]  /*2590*/  F2FP.BF16.F32.PACK_AB R12, R13, R12 ;  /* 0x0000000c0d0c723e */ /* 0x000fe400000010ff */
[----:B------:R-:W-:-:S02]  /*25a0*/  F2FP.BF16.F32.PACK_AB R6, R9, R8 ;  /* 0x000000080906723e */ /* 0x000fc400000010ff */
[----:B------:R-:W-:Y:S02]  /*25b0*/  F2FP.BF16.F32.PACK_AB R7, R11, R10 ;  /* 0x0000000a0b07723e */ /* 0x000fe400000010ff */
[----:B------:R-:W-:Y:S02]  /*25c0*/  F2FP.BF16.F32.PACK_AB R13, R15, R14 ;  /* 0x0000000e0f0d723e */ /* 0x000fe400000010ff */
[----:B------:R-:W-:Y:S01]  /*25d0*/  F2FP.BF16.F32.PACK_AB R14, R17, R16 ;  /* 0x00000010110e723e */ /* 0x000fe200000010ff */
[----:B--2---:R2:W-:Y:S01]  /*25e0*/  STS.128 [R0+UR8], R4 ;  /* 0x0000000400007988 */ /* 0x0045e20008000c08 */
[----:B------:R-:W-:-:S05]  /*25f0*/  F2FP.BF16.F32.PACK_AB R15, R19, R18 ;  /* 0x00000012130f723e */ /* 0x000fca00000010ff */
[----:B------:R2:W-:Y:S01]  /*2600*/  STS.128 [R2+UR8], R12 ;  /* 0x0000000c02007988 */ /* 0x0005e20008000c08 */
[----:B------:R3:W-:Y:S06]  /*2610*/  MEMBAR.ALL.CTA ;  /* 0x0000000000007992 */ /* 0x0007ec0000008000 */
[----:B---3--:R-:W3:Y:S02]  /*2620*/  FENCE.VIEW.ASYNC.S ;  /* 0x00000000000073c6 */ /* 0x008ee40000000000 */
[----:B---3--:R-:W-:Y:S06]  /*2630*/  BAR.SYNC.DEFER_BLOCKING 0x0 ;  /* 0x0000000000007b1d */ /* 0x008fec0000010000 */
[----:B------:R2:W-:Y:S01]  /*2640*/  @UP1 UTMASTG.2D [UR8], [UR20] ;  /* 0x00000008140013b5 */ /* 0x0005e20008008000 */
[----:B------:R0:W-:Y:S01]  /*2650*/  UTMACMDFLUSH ;  /* 0x00000000000079b7 */ /* 0x0001e20000000000 */
[----:B------:R-:W-:-:S04]  /*2660*/  DEPBAR.LE SB0, 0x0 ;  /* 0x000080000000791a */ /* 0x000fc80000000000 */
[----:B------:R-:W-:Y:S08]  /*2670*/  BAR.SYNC.DEFER_BLOCKING 0x0 ;  /* 0x0000000000007b1d */ /* 0x000ff00000010000 */
[----:B------:R-:W-:Y:S06]  /*2680*/  BAR.SYNC.DEFER_BLOCKING 0x0 ;  /* 0x0000000000007b1d */ /* 0x000fec0000010000 */
[----:B--2---:R-:W-:Y:S05]  /*2690*/  @P2 BRA `(.L_x_67) ;  /* 0x0000000000a02947 */ /* 0x004fea0003800000 */
[----:B------:R-:W2:Y:S01]  /*26a0*/  S2UR UR5, SR_CgaCtaId ;  /* 0x00000000000579c3 */ /* 0x000ea20000008800 */
[----:B------:R-:W-:Y:S01]  /*26b0*/  NOP ;  /* 0x0000000000007918 */ /* 0x000fe20000000000 */
[----:B------:R-:W-:Y:S01]  /*26c0*/  UMOV UR4, 0x50 ;  /* 0x0000005000047882 */ /* 0x000fe20000000000 */
[----:B------:R-:W-:Y:S02]  /*26d0*/  IMAD.U32 R0, RZ, RZ, UR23 ;  /* 0x00000017ff007e24 */ /* 0x000fe4000f8e00ff */
[----:B------:R-:W-:Y:S02]  /*26e0*/  IMAD.MOV.U32 R3, RZ, RZ, 0x3 ;  /* 0x00000003ff037424 */ /* 0x000fe400078e00ff */
[----:B------:R-:W-:Y:S01]  /*26f0*/  IMAD.MOV.U32 R7, RZ, RZ, 0x1 ;  /* 0x00000001ff077424 */ /* 0x000fe200078e00ff */
[----:B------:R-:W-:-:S04]  /*2700*/  LOP3.LUT R0, R0, 0xffff, RZ, 0xc0, !PT ;  /* 0x0000ffff00007812 */ /* 0x000fc800078ec0ff */
[----:B------:R-:W-:-:S05]  /*2710*/  SHF.R.U32.HI R0, RZ, 0x5, R0 ;  /* 0x00000005ff007819 */ /* 0x000fca0000011600 */
[----:B------:R-:W-:Y:S01]  /*2720*/  VIADD R2, R0, 0x10 ;  /* 0x0000001000027836 */ /* 0x000fe20000000000 */
[----:B------:R-:W-:Y:S01]  /*2730*/  SHF.L.U32 R0, R3, R0, RZ ;  /* 0x0000000003007219 */ /* 0x000fe200000006ff */
[----:B--2---:R-:W-:-:S03]  /*2740*/  ULEA UR6, UR5, UR4, 0x18 ;  /* 0x0000000405067291 */ /* 0x004fc6000f8ec0ff */
[----:B------:R-:W-:-:S04]  /*2750*/  SHF.L.U32 R3, R7, R2, RZ ;  /* 0x0000000207037219 */ /* 0x000fc800000006ff */
[----:B------:R-:W-:Y:S02]  /*2760*/  LOP3.LUT R0, R3, R0, RZ, 0xfc, !PT ;  /* 0x0000000003007212 */ /* 0x000fe400078efcff */
[----:B------:R-:W2:Y:S02]  /*2770*/  LDS R5, [UR6] ;  /* 0x00000006ff057984 */ /* 0x000ea40008000800 */
[C---:B------:R-:W-:Y:S02]  /*2780*/  LOP3.LUT R2, R0.reuse, 0xffff, RZ, 0xc0, !PT ;  /* 0x0000ffff00027812 */ /* 0x040fe400078ec0ff */
[----:B--2---:R-:W-:-:S04]  /*2790*/  LOP3.LUT R3, R0, 0xffff, R5, 0x80, !PT ;  /* 0x0000ffff00037812 */ /* 0x004fc800078e8005 */
[----:B------:R-:W-:-:S13]  /*27a0*/  ISETP.NE.AND P0, PT, R3, R2, PT ;  /* 0x000000020300720c */ /* 0x000fda0003f05270 */
[----:B------:R-:W-:Y:S05]  /*27b0*/  @P0 BRA `(.L_x_68) ;  /* 0x0000000000500947 */ /* 0x000fea0003800000 */
[----:B------:R-:W-:Y:S02]  /*27c0*/  SHF.R.U32.HI R5, RZ, 0x10, R5 ;  /* 0x00000010ff057819 */ /* 0x000fe40000011605 */
[----:B------:R-:W-:-:S04]  /*27d0*/  SHF.R.U32.HI R2, RZ, 0x10, R0 ;  /* 0x00000010ff027819 */ /* 0x000fc80000011600 */
[----:B------:R-:W-:-:S04]  /*27e0*/  LOP3.LUT R5, R5, R2, RZ, 0xc0, !PT ;  /* 0x0000000205057212 */ /* 0x000fc800078ec0ff */
[----:B------:R-:W-:-:S13]  /*27f0*/  ISETP.NE.AND P0, PT, R5, R2, PT ;  /* 0x000000020500720c */ /* 0x000fda0003f05270 */
[----:B------:R-:W-:Y:S05]  /*2800*/  @P0 BRA `(.L_x_69) ;  /* 0x0000000000300947 */ /* 0x000fea0003800000 */
[----:B------:R-:W-:Y:S01]  /*2810*/  R2UR UR4, R0 ;  /* 0x00000000000472ca */ /* 0x000fe200000e0000 */
[----:B------:R-:W-:Y:S01]  /*2820*/  VOTEU.ANY UR5, UPT, PT ;  /* 0x0000000000057886 */ /* 0x000fe200038e0100 */
[----:B------:R-:W2:Y:S01]  /*2830*/  S2R R0, SR_LANEID ;  /* 0x0000000000007919 */ /* 0x000ea20000000000 */
[----:B------:R-:W-:-:S10]  /*2840*/  UFLO.U32 UR5, UR5 ;  /* 0x00000005000572bd */ /* 0x000fd400080e0000 */
[----:B------:R-:W-:-:S06]  /*2850*/  ULOP3.LUT UR4, URZ, UR4, URZ, 0x33, !UPT ;  /* 0x00000004ff047292 */ /* 0x000fcc000f8e33ff */
[----:B------:R-:W-:-:S04]  /*2860*/  IMAD.U32 R2, RZ, RZ, UR4 ;  /* 0x00000004ff027e24 */ /* 0x000fc8000f8e00ff */
[----:B------:R-:W3:Y:S02]  /*2870*/  REDUX UR7, R2 ;  /* 0x00000000020773c4 */ /* 0x000ee40000000000 */
[----:B------:R4:W-:Y:S01]  /*2880*/  UTCATOMSWS.AND URZ, UR4 ;  /* 0x0000000400ff79e3 */ /* 0x0009e20008000000 */
[----:B--2---:R-:W-:Y:S01]  /*2890*/  ISETP.EQ.U32.AND P0, PT, R0, UR5, PT ;  /* 0x0000000500007c0c */ /* 0x004fe2000bf02070 */
[----:B---3--:R-:W-:-:S12]  /*28a0*/  IMAD.U32 R0, RZ, RZ, UR7 ;  /* 0x00000007ff007e24 */ /* 0x008fd8000f8e00ff */
[----:B------:R4:W-:Y:S01]  /*28b0*/  @P0 ATOMS.AND RZ, [UR6], R0 ;  /* 0x00000000ffff098c */ /* 0x0009e2000a800006 */
[----:B------:R-:W-:Y:S05]  /*28c0*/  BRA `(.L_x_67) ;  /* 0x0000000000147947 */ /* 0x000fea0003800000 */
.L_x_69:
[----:B------:R-:W-:-:S07]  /*28d0*/  MOV R2, 0x28f0 ;  /* 0x000028f000027802 */ /* 0x000fce0000000f00 */
[----:B-1----:R-:W-:Y:S05]  /*28e0*/  CALL.REL.NOINC `($__internal_0_$__cuda_sm10x_tcgen05_guardrail_trap_col_being_dealloced_not_returned_by_alloc) ;  /* 0x0000000000447944 */ /* 0x002fea0003c00000 */
[----:B------:R-:W-:Y:S05]  /*28f0*/  BRA `(.L_x_67) ;  /* 0x0000000000087947 */ /* 0x000fea0003800000 */
.L_x_68:
[----:B------:R-:W-:-:S07]  /*2900*/  MOV R2, 0x2920 ;  /* 0x0000292000027802 */ /* 0x000fce0000000f00 */
[----:B-1----:R-:W-:Y:S05]  /*2910*/  CALL.REL.NOINC `($__internal_2_$__cuda_sm10x_tcgen05_guardrail_trap_unallocated_columns_being_dealloced) ;  /* 0x0000000000507944 */ /* 0x002fea0003c00000 */
.L_x_67:
[----:B------:R-:W-:Y:S01]  /*2920*/  NOP ;  /* 0x0000000000007918 */ /* 0x000fe20000000000 */
[----:B----4-:R-:W-:Y:S05]  /*2930*/  EXIT ;  /* 0x000000000000794d */ /* 0x010fea0003800000 */
.L_x_56:
[----:B------:R-:W2:Y:S02]  /*2940*/  SYNCS.PHASECHK.TRANS64.TRYWAIT P0, [UR8+0x8000], RZ ;  /* 0x008000ffff0075a7 */ /* 0x000ea40008001108 */
[----:B--2---:R-:W-:Y:S05]  /*2950*/  @!P0 BRA `(.L_x_56) ;  /* 0xfffffffc00f88947 */ /* 0x004fea000383ffff */
[----:B------:R-:W-:Y:S05]  /*2960*/  BRA `(.L_x_70) ;  /* 0xfffffff000647947 */ /* 0x000fea000383ffff */
.L_x_58:
[----:B------:R-:W2:Y:S02]  /*2970*/  SYNCS.PHASECHK.TRANS64.TRYWAIT P1, [UR8+0x8010], RZ ;  /* 0x008010ffff0075a7 */ /* 0x000ea40008021108 */
[----:B--2---:R-:W-:Y:S05]  /*2980*/  @!P1 BRA `(.L_x_58) ;  /* 0xfffffffc00f89947 */ /* 0x004fea000383ffff */
[----:B------:R-:W-:Y:S05]  /*2990*/  BRA `(.L_x_71) ;  /* 0xfffffff400007947 */ /* 0x000fea000383ffff */
.L_x_59:
[----:B------:R-:W3:Y:S02]  /*29a0*/  SYNCS.PHASECHK.TRANS64.TRYWAIT P0, [UR28+0x8000], R2 ;  /* 0x00800002ff0075a7 */ /* 0x000ee4000800111c */
[----:B---3--:R-:W-:Y:S05]  /*29b0*/  @!P0 BRA `(.L_x_59) ;  /* 0xfffffffc00f88947 */ /* 0x008fea000383ffff */
[----:B------:R-:W-:Y:S05]  /*29c0*/  BRA `(.L_x_72) ;  /* 0xfffffff4007c7947 */ /* 0x000fea000383ffff */
.L_x_61:
[----:B------:R-:W3:Y:S02]  /*29d0*/  SYNCS.PHASECHK.TRANS64.TRYWAIT P0, [UR28+0x8010], R2 ;  /* 0x00801002ff0075a7 */ /* 0x000ee4000800111c */
[----:B---3--:R-:W-:Y:S05]  /*29e0*/  @!P0 BRA `(.L_x_61) ;  /* 0xfffffffc00f88947 */ /* 0x008fea000383ffff */
[----:B------:R-:W-:Y:S05]  /*29f0*/  BRA `(.L_x_73) ;  /* 0xfffffff800247947 */ /* 0x000fea000383ffff */
        .weak           $__internal_0_$__cuda_sm10x_tcgen05_guardrail_trap_col_being_dealloced_not_returned_by_alloc
        .type           $__internal_0_$__cuda_sm10x_tcgen05_guardrail_trap_col_being_dealloced_not_returned_by_alloc,@function
        .size           $__internal_0_$__cuda_sm10x_tcgen05_guardrail_trap_col_being_dealloced_not_returned_by_alloc,($__internal_1_$__cuda_sm10x_tcgen05_guardrail_trap_phase_invalid_during_alloc - $__internal_0_$__cuda_sm10x_tcgen05_guardrail_trap_col_being_dealloced_not_returned_by_alloc)
$__internal_0_$__cuda_sm10x_tcgen05_guardrail_trap_col_being_dealloced_not_returned_by_alloc:
[----:B------:R-:W-:Y:S05]  /*2a00*/  BPT.TRAP 0x1 ;  /* 0x000000040000795c */ /* 0x000fea0000300000 */
[----:B------:R-:W-:-:S04]  /*2a10*/  IMAD.MOV.U32 R3, RZ, RZ, 0x0 ;  /* 0x00000000ff037424 */ /* 0x000fc800078e00ff */
[----:B------:R-:W-:Y:S05]  /*2a20*/  RET.REL.NODEC R2 `(gluon_tcgen05) ;  /* 0xffffffd402747950 */ /* 0x000fea0003c3ffff */
        .weak           $__internal_1_$__cuda_sm10x_tcgen05_guardrail_trap_phase_invalid_during_alloc
        .type           $__internal_1_$__cuda_sm10x_tcgen05_guardrail_trap_phase_invalid_during_alloc,@function
        .size           $__internal_1_$__cuda_sm10x_tcgen05_guardrail_trap_phase_invalid_during_alloc,($__internal_2_$__cuda_sm10x_tcgen05_guardrail_trap_unallocated_columns_being_dealloced - $__internal_1_$__cuda_sm10x_tcgen05_guardrail_trap_phase_invalid_during_alloc)
$__internal_1_$__cuda_sm10x_tcgen05_guardrail_trap_phase_invalid_during_alloc:
[----:B------:R-:W-:Y:S05]  /*2a30*/  BPT.TRAP 0x1 ;  /* 0x000000040000795c */ /* 0x000fea0000300000 */
[----:B------:R-:W-:-:S04]  /*2a40*/  IMAD.MOV.U32 R3, RZ, RZ, 0x0 ;  /* 0x00000000ff037424 */ /* 0x000fc800078e00ff */
[----:B------:R-:W-:Y:S05]  /*2a50*/  RET.REL.NODEC R2 `(gluon_tcgen05) ;  /* 0xffffffd402687950 */ /* 0x000fea0003c3ffff */
        .weak           $__internal_2_$__cuda_sm10x_tcgen05_guardrail_trap_unallocated_columns_being_dealloced
        .type           $__internal_2_$__cuda_sm10x_tcgen05_guardrail_trap_unallocated_columns_being_dealloced,@function
        .size           $__internal_2_$__cuda_sm10x_tcgen05_guardrail_trap_unallocated_columns_being_dealloced,(.L_x_77 - $__internal_2_$__cuda_sm10x_tcgen05_guardrail_trap_unallocated_columns_being_dealloced)
$__internal_2_$__cuda_sm10x_tcgen05_guardrail_trap_unallocated_columns_being_dealloced:
[----:B------:R-:W-:Y:S05]  /*2a60*/  BPT.TRAP 0x1 ;  /* 0x000000040000795c */ /* 0x000fea0000300000 */
[----:B------:R-:W-:-:S04]  /*2a70*/  IMAD.MOV.U32 R3, RZ, RZ, 0x0 ;  /* 0x00000000ff037424 */ /* 0x000fc800078e00ff */
[----:B------:R-:W-:Y:S05]  /*2a80*/  RET.REL.NODEC R2 `(gluon_tcgen05) ;  /* 0xffffffd4025c7950 */ /* 0x000fea0003c3ffff */
.L_x_74:
[----:B------:R-:W-:-:S00]  /*2a90*/  BRA `(.L_x_74) ;  /* 0xfffffffc00fc7947 */ /* 0x000fc0000383ffff */
[----:B------:R-:W-:-:S00]  /*2aa0*/  NOP ;  /* 0x0000000000007918 */ /* 0x000fc00000000000 */
        /* <DEDUP_REMOVED lines=13> */
.L_x_77:


//--------------------- .nv.shared.gluon_tcgen05  --------------------------
	.section	.nv.shared.gluon_tcgen05,"aw",@nobits
	.sectionflags	@""
	.align	16
	.zero		1024


//--------------------- .nv.shared.reserved.0     --------------------------
	.section	.nv.shared.reserved.0,"aw",@nobits
	.align	8
	.weak		__nv_reservedSMEM_offset_0_alias
	.size		__nv_reservedSMEM_offset_0_alias, 0, 64
	.other		__nv_reservedSMEM_offset_0_alias,@"STO_CUDA_RESERVED_SHARED STV_DEFAULT"
__nv_reservedSMEM_offset_0_alias:
	.zero		0
.nv.shared.reserved.0:
	.zero		64
	.weak		__nv_reservedSMEM_allocation_phase
	.type		__nv_reservedSMEM_allocation_phase,@object
	.size		__nv_reservedSMEM_allocation_phase,(.L_0 - __nv_reservedSMEM_allocation_phase)
__nv_reservedSMEM_allocation_phase:
	.zero		1
.L_0:
	.zero		7
	.weak		__nv_reservedSMEM_devtool_atexit_pc
	.type		__nv_reservedSMEM_devtool_atexit_pc,@object
	.size		__nv_reservedSMEM_devtool_atexit_pc,(__nv_reservedSMEM_allocation_mask - __nv_reservedSMEM_devtool_atexit_pc)
__nv_reservedSMEM_devtool_atexit_pc:
	.zero		8
	.weak		__nv_reservedSMEM_allocation_mask
	.type		__nv_reservedSMEM_allocation_mask,@object
	.size		__nv_reservedSMEM_allocation_mask,(.L_2 - __nv_reservedSMEM_allocation_mask)
__nv_reservedSMEM_allocation_mask:
	.zero		4
.L_2:


//--------------------- .nv.constant0.gluon_tcgen05 --------------------------
	.section	.nv.constant0.gluon_tcgen05,"a",@progbits
	.sectionflags	@""
	.align	4
.nv.constant0.gluon_tcgen05:
	.zero		976


//--------------------- SYMBOLS --------------------------

	.type		.nv.reservedSmem.offset0,@object
	.size		.nv.reservedSmem.offset0,0x4
	.type		.nv.reservedSmem.cap,@object
	.size		.nv.reservedSmem.cap,0x4
